//
// Generated by NVIDIA NVVM Compiler
//
// Compiler Build ID: CL-36424714
// Cuda compilation tools, release 13.0, V13.0.88
// Based on NVVM 20.0.0
//

.version 9.0
.target sm_100
.address_size 64

	// .globl	_Z3addPfS_S_i
.global .align 1 .b8 _ZN34_INTERNAL_0d73c1dd_4_k_cu_fd3f512c4cuda3std3__45__cpo5beginE[1];
.global .align 1 .b8 _ZN34_INTERNAL_0d73c1dd_4_k_cu_fd3f512c4cuda3std3__45__cpo3endE[1];
.global .align 1 .b8 _ZN34_INTERNAL_0d73c1dd_4_k_cu_fd3f512c4cuda3std3__45__cpo6cbeginE[1];
.global .align 1 .b8 _ZN34_INTERNAL_0d73c1dd_4_k_cu_fd3f512c4cuda3std3__45__cpo4cendE[1];
.global .align 1 .b8 _ZN34_INTERNAL_0d73c1dd_4_k_cu_fd3f512c4cuda3std3__45__cpo6rbeginE[1];
.global .align 1 .b8 _ZN34_INTERNAL_0d73c1dd_4_k_cu_fd3f512c4cuda3std3__45__cpo4rendE[1];
.global .align 1 .b8 _ZN34_INTERNAL_0d73c1dd_4_k_cu_fd3f512c4cuda3std3__45__cpo7crbeginE[1];
.global .align 1 .b8 _ZN34_INTERNAL_0d73c1dd_4_k_cu_fd3f512c4cuda3std3__45__cpo5crendE[1];
.global .align 1 .b8 _ZN34_INTERNAL_0d73c1dd_4_k_cu_fd3f512c4cuda3std3__436_GLOBAL__N__0d73c1dd_4_k_cu_fd3f512c6ignoreE[1];
.global .align 1 .b8 _ZN34_INTERNAL_0d73c1dd_4_k_cu_fd3f512c4cuda3std3__419piecewise_constructE[1];
.global .align 1 .b8 _ZN34_INTERNAL_0d73c1dd_4_k_cu_fd3f512c4cuda3std3__48in_placeE[1];
.global .align 1 .b8 _ZN34_INTERNAL_0d73c1dd_4_k_cu_fd3f512c4cuda3std3__420unreachable_sentinelE[1];
.global .align 1 .b8 _ZN34_INTERNAL_0d73c1dd_4_k_cu_fd3f512c4cuda3std3__47nulloptE[1];
.global .align 1 .b8 _ZN34_INTERNAL_0d73c1dd_4_k_cu_fd3f512c4cuda3std3__48unexpectE[1];
.global .align 1 .b8 _ZN34_INTERNAL_0d73c1dd_4_k_cu_fd3f512c4cuda3std6ranges3__45__cpo4swapE[1];
.global .align 1 .b8 _ZN34_INTERNAL_0d73c1dd_4_k_cu_fd3f512c4cuda3std6ranges3__45__cpo9iter_moveE[1];
.global .align 1 .b8 _ZN34_INTERNAL_0d73c1dd_4_k_cu_fd3f512c4cuda3std6ranges3__45__cpo5beginE[1];
.global .align 1 .b8 _ZN34_INTERNAL_0d73c1dd_4_k_cu_fd3f512c4cuda3std6ranges3__45__cpo3endE[1];
.global .align 1 .b8 _ZN34_INTERNAL_0d73c1dd_4_k_cu_fd3f512c4cuda3std6ranges3__45__cpo6cbeginE[1];
.global .align 1 .b8 _ZN34_INTERNAL_0d73c1dd_4_k_cu_fd3f512c4cuda3std6ranges3__45__cpo4cendE[1];
.global .align 1 .b8 _ZN34_INTERNAL_0d73c1dd_4_k_cu_fd3f512c4cuda3std6ranges3__45__cpo7advanceE[1];
.global .align 1 .b8 _ZN34_INTERNAL_0d73c1dd_4_k_cu_fd3f512c4cuda3std6ranges3__45__cpo9iter_swapE[1];
.global .align 1 .b8 _ZN34_INTERNAL_0d73c1dd_4_k_cu_fd3f512c4cuda3std6ranges3__45__cpo4nextE[1];
.global .align 1 .b8 _ZN34_INTERNAL_0d73c1dd_4_k_cu_fd3f512c4cuda3std6ranges3__45__cpo4prevE[1];
.global .align 1 .b8 _ZN34_INTERNAL_0d73c1dd_4_k_cu_fd3f512c4cuda3std6ranges3__45__cpo4dataE[1];
.global .align 1 .b8 _ZN34_INTERNAL_0d73c1dd_4_k_cu_fd3f512c4cuda3std6ranges3__45__cpo5cdataE[1];
.global .align 1 .b8 _ZN34_INTERNAL_0d73c1dd_4_k_cu_fd3f512c4cuda3std6ranges3__45__cpo4sizeE[1];
.global .align 1 .b8 _ZN34_INTERNAL_0d73c1dd_4_k_cu_fd3f512c4cuda3std6ranges3__45__cpo5ssizeE[1];
.global .align 1 .b8 _ZN34_INTERNAL_0d73c1dd_4_k_cu_fd3f512c4cuda3std6ranges3__45__cpo8distanceE[1];
.global .align 1 .b8 _ZN34_INTERNAL_0d73c1dd_4_k_cu_fd3f512c6thrust24THRUST_300001_SM_1000_NS8cuda_cub3parE[1];
.global .align 1 .b8 _ZN34_INTERNAL_0d73c1dd_4_k_cu_fd3f512c6thrust24THRUST_300001_SM_1000_NS8cuda_cub10par_nosyncE[1];
.global .align 1 .b8 _ZN34_INTERNAL_0d73c1dd_4_k_cu_fd3f512c6thrust24THRUST_300001_SM_1000_NS6system6detail10sequential3seqE[1];
.global .align 1 .b8 _ZN34_INTERNAL_0d73c1dd_4_k_cu_fd3f512c6thrust24THRUST_300001_SM_1000_NS12placeholders2_1E[1];
.global .align 1 .b8 _ZN34_INTERNAL_0d73c1dd_4_k_cu_fd3f512c6thrust24THRUST_300001_SM_1000_NS12placeholders2_2E[1];
.global .align 1 .b8 _ZN34_INTERNAL_0d73c1dd_4_k_cu_fd3f512c6thrust24THRUST_300001_SM_1000_NS12placeholders2_3E[1];
.global .align 1 .b8 _ZN34_INTERNAL_0d73c1dd_4_k_cu_fd3f512c6thrust24THRUST_300001_SM_1000_NS12placeholders2_4E[1];
.global .align 1 .b8 _ZN34_INTERNAL_0d73c1dd_4_k_cu_fd3f512c6thrust24THRUST_300001_SM_1000_NS12placeholders2_5E[1];
.global .align 1 .b8 _ZN34_INTERNAL_0d73c1dd_4_k_cu_fd3f512c6thrust24THRUST_300001_SM_1000_NS12placeholders2_6E[1];
.global .align 1 .b8 _ZN34_INTERNAL_0d73c1dd_4_k_cu_fd3f512c6thrust24THRUST_300001_SM_1000_NS12placeholders2_7E[1];
.global .align 1 .b8 _ZN34_INTERNAL_0d73c1dd_4_k_cu_fd3f512c6thrust24THRUST_300001_SM_1000_NS12placeholders2_8E[1];
.global .align 1 .b8 _ZN34_INTERNAL_0d73c1dd_4_k_cu_fd3f512c6thrust24THRUST_300001_SM_1000_NS12placeholders2_9E[1];
.global .align 1 .b8 _ZN34_INTERNAL_0d73c1dd_4_k_cu_fd3f512c6thrust24THRUST_300001_SM_1000_NS12placeholders3_10E[1];
.global .align 1 .b8 _ZN34_INTERNAL_0d73c1dd_4_k_cu_fd3f512c6thrust24THRUST_300001_SM_1000_NS3seqE[1];

.visible .entry _Z3addPfS_S_i(
	.param .u64 .ptr .align 1 _Z3addPfS_S_i_param_0,
	.param .u64 .ptr .align 1 _Z3addPfS_S_i_param_1,
	.param .u64 .ptr .align 1 _Z3addPfS_S_i_param_2,
	.param .u32 _Z3addPfS_S_i_param_3
)
{
	.reg .pred 	%p<3>;
	.reg .b32 	%r<11>;
	.reg .b32 	%f<4>;
	.reg .b64 	%rd<11>;

	ld.param.u64 	%rd4, [_Z3addPfS_S_i_param_0];
	ld.param.u64 	%rd5, [_Z3addPfS_S_i_param_1];
	ld.param.u64 	%rd6, [_Z3addPfS_S_i_param_2];
	ld.param.u32 	%r6, [_Z3addPfS_S_i_param_3];
	mov.u32 	%r7, %tid.x;
	mov.u32 	%r8, %ctaid.x;
	mov.u32 	%r1, %ntid.x;
	mad.lo.s32 	%r10, %r8, %r1, %r7;
	setp.ge.s32 	%p1, %r10, %r6;
	@%p1 bra 	$L__BB0_3;
	mov.u32 	%r9, %nctaid.x;
	mul.lo.s32 	%r3, %r9, %r1;
	cvta.to.global.u64 	%rd1, %rd4;
	cvta.to.global.u64 	%rd2, %rd5;
	cvta.to.global.u64 	%rd3, %rd6;
$L__BB0_2:
	mul.wide.s32 	%rd7, %r10, 4;
	add.s64 	%rd8, %rd1, %rd7;
	ld.global.f32 	%f1, [%rd8];
	add.s64 	%rd9, %rd2, %rd7;
	ld.global.f32 	%f2, [%rd9];
	add.f32 	%f3, %f1, %f2;
	add.s64 	%rd10, %rd3, %rd7;
	st.global.f32 	[%rd10], %f3;
	add.s32 	%r10, %r10, %r3;
	setp.lt.s32 	%p2, %r10, %r6;
	@%p2 bra 	$L__BB0_2;
$L__BB0_3:
	ret;

}
	// .globl	_Z9substractPfS_S_i
.visible .entry _Z9substractPfS_S_i(
	.param .u64 .ptr .align 1 _Z9substractPfS_S_i_param_0,
	.param .u64 .ptr .align 1 _Z9substractPfS_S_i_param_1,
	.param .u64 .ptr .align 1 _Z9substractPfS_S_i_param_2,
	.param .u32 _Z9substractPfS_S_i_param_3
)
{
	.reg .pred 	%p<3>;
	.reg .b32 	%r<11>;
	.reg .b32 	%f<4>;
	.reg .b64 	%rd<11>;

	ld.param.u64 	%rd4, [_Z9substractPfS_S_i_param_0];
	ld.param.u64 	%rd5, [_Z9substractPfS_S_i_param_1];
	ld.param.u64 	%rd6, [_Z9substractPfS_S_i_param_2];
	ld.param.u32 	%r6, [_Z9substractPfS_S_i_param_3];
	mov.u32 	%r7, %tid.x;
	mov.u32 	%r8, %ctaid.x;
	mov.u32 	%r1, %ntid.x;
	mad.lo.s32 	%r10, %r8, %r1, %r7;
	setp.ge.s32 	%p1, %r10, %r6;
	@%p1 bra 	$L__BB1_3;
	mov.u32 	%r9, %nctaid.x;
	mul.lo.s32 	%r3, %r9, %r1;
	cvta.to.global.u64 	%rd1, %rd4;
	cvta.to.global.u64 	%rd2, %rd5;
	cvta.to.global.u64 	%rd3, %rd6;
$L__BB1_2:
	mul.wide.s32 	%rd7, %r10, 4;
	add.s64 	%rd8, %rd1, %rd7;
	ld.global.f32 	%f1, [%rd8];
	add.s64 	%rd9, %rd2, %rd7;
	ld.global.f32 	%f2, [%rd9];
	sub.f32 	%f3, %f1, %f2;
	add.s64 	%rd10, %rd3, %rd7;
	st.global.f32 	[%rd10], %f3;
	add.s32 	%r10, %r10, %r3;
	setp.lt.s32 	%p2, %r10, %r6;
	@%p2 bra 	$L__BB1_2;
$L__BB1_3:
	ret;

}
	// .globl	_Z10diaMultVecPfS_i
.visible .entry _Z10diaMultVecPfS_i(
	.param .u64 .ptr .align 1 _Z10diaMultVecPfS_i_param_0,
	.param .u64 .ptr .align 1 _Z10diaMultVecPfS_i_param_1,
	.param .u32 _Z10diaMultVecPfS_i_param_2
)
{
	.reg .pred 	%p<4>;
	.reg .b32 	%r<11>;
	.reg .b32 	%f<4>;
	.reg .b64 	%rd<9>;

	ld.param.u64 	%rd3, [_Z10diaMultVecPfS_i_param_0];
	ld.param.u64 	%rd4, [_Z10diaMultVecPfS_i_param_1];
	ld.param.u32 	%r6, [_Z10diaMultVecPfS_i_param_2];
	mov.u32 	%r7, %tid.x;
	mov.u32 	%r8, %ctaid.x;
	mov.u32 	%r1, %ntid.x;
	mad.lo.s32 	%r10, %r8, %r1, %r7;
	setp.ge.s32 	%p1, %r10, %r6;
	@%p1 bra 	$L__BB2_5;
	mov.u32 	%r9, %nctaid.x;
	mul.lo.s32 	%r3, %r9, %r1;
	cvta.to.global.u64 	%rd1, %rd3;
	cvta.to.global.u64 	%rd2, %rd4;
$L__BB2_2:
	mul.wide.s32 	%rd5, %r10, 4;
	add.s64 	%rd6, %rd1, %rd5;
	ld.global.f32 	%f1, [%rd6];
	setp.eq.f32 	%p2, %f1, 0f00000000;
	@%p2 bra 	$L__BB2_4;
	add.s64 	%rd8, %rd2, %rd5;
	ld.global.f32 	%f2, [%rd8];
	div.rn.f32 	%f3, %f2, %f1;
	st.global.f32 	[%rd8], %f3;
$L__BB2_4:
	add.s32 	%r10, %r10, %r3;
	setp.lt.s32 	%p3, %r10, %r6;
	@%p3 bra 	$L__BB2_2;
$L__BB2_5:
	ret;

}
	// .globl	_Z6VecAbsPfi
.visible .entry _Z6VecAbsPfi(
	.param .u64 .ptr .align 1 _Z6VecAbsPfi_param_0,
	.param .u32 _Z6VecAbsPfi_param_1
)
{
	.reg .pred 	%p<4>;
	.reg .b32 	%r<11>;
	.reg .b32 	%f<3>;
	.reg .b64 	%rd<5>;

	ld.param.u64 	%rd3, [_Z6VecAbsPfi_param_0];
	ld.param.u32 	%r6, [_Z6VecAbsPfi_param_1];
	mov.u32 	%r7, %tid.x;
	mov.u32 	%r8, %ctaid.x;
	mov.u32 	%r1, %ntid.x;
	mad.lo.s32 	%r10, %r8, %r1, %r7;
	setp.ge.s32 	%p1, %r10, %r6;
	@%p1 bra 	$L__BB3_5;
	mov.u32 	%r9, %nctaid.x;
	mul.lo.s32 	%r3, %r9, %r1;
	cvta.to.global.u64 	%rd1, %rd3;
$L__BB3_2:
	mul.wide.s32 	%rd4, %r10, 4;
	add.s64 	%rd2, %rd1, %rd4;
	ld.global.f32 	%f1, [%rd2];
	setp.geu.f32 	%p2, %f1, 0f00000000;
	@%p2 bra 	$L__BB3_4;
	neg.f32 	%f2, %f1;
	st.global.f32 	[%rd2], %f2;
$L__BB3_4:
	add.s32 	%r10, %r10, %r3;
	setp.lt.s32 	%p3, %r10, %r6;
	@%p3 bra 	$L__BB3_2;
$L__BB3_5:
	ret;

}
	// .globl	_Z13SwapForOddDimPfi
.visible .entry _Z13SwapForOddDimPfi(
	.param .u64 .ptr .align 1 _Z13SwapForOddDimPfi_param_0,
	.param .u32 _Z13SwapForOddDimPfi_param_1
)
{
	.reg .pred 	%p<2>;
	.reg .b32 	%r<2>;
	.reg .b32 	%f<3>;
	.reg .b64 	%rd<5>;

	ld.param.u64 	%rd2, [_Z13SwapForOddDimPfi_param_0];
	ld.param.u32 	%r1, [_Z13SwapForOddDimPfi_param_1];
	cvta.to.global.u64 	%rd1, %rd2;
	ld.global.f32 	%f2, [%rd1];
	mul.wide.s32 	%rd3, %r1, 4;
	add.s64 	%rd4, %rd1, %rd3;
	ld.global.f32 	%f1, [%rd4+-4];
	setp.geu.f32 	%p1, %f2, %f1;
	@%p1 bra 	$L__BB4_2;
	st.global.f32 	[%rd1], %f1;
$L__BB4_2:
	ret;

}
	// .globl	_Z20VecMaxOneStepComparePfi
.visible .entry _Z20VecMaxOneStepComparePfi(
	.param .u64 .ptr .align 1 _Z20VecMaxOneStepComparePfi_param_0,
	.param .u32 _Z20VecMaxOneStepComparePfi_param_1
)
{
	.reg .pred 	%p<4>;
	.reg .b32 	%r<14>;
	.reg .b32 	%f<3>;
	.reg .b64 	%rd<7>;

	ld.param.u64 	%rd3, [_Z20VecMaxOneStepComparePfi_param_0];
	ld.param.u32 	%r7, [_Z20VecMaxOneStepComparePfi_param_1];
	mov.u32 	%r8, %tid.x;
	mov.u32 	%r9, %ctaid.x;
	mov.u32 	%r1, %ntid.x;
	mad.lo.s32 	%r13, %r9, %r1, %r8;
	shr.u32 	%r10, %r7, 31;
	add.s32 	%r11, %r7, %r10;
	shr.s32 	%r3, %r11, 1;
	setp.ge.s32 	%p1, %r13, %r3;
	@%p1 bra 	$L__BB5_5;
	mov.u32 	%r12, %nctaid.x;
	mul.lo.s32 	%r4, %r12, %r1;
	cvta.to.global.u64 	%rd1, %rd3;
	mul.wide.s32 	%rd5, %r3, 4;
$L__BB5_2:
	mul.wide.s32 	%rd4, %r13, 4;
	add.s64 	%rd2, %rd1, %rd4;
	ld.global.f32 	%f2, [%rd2];
	add.s64 	%rd6, %rd2, %rd5;
	ld.global.f32 	%f1, [%rd6];
	setp.geu.f32 	%p2, %f2, %f1;
	@%p2 bra 	$L__BB5_4;
	st.global.f32 	[%rd2], %f1;
$L__BB5_4:
	add.s32 	%r13, %r13, %r4;
	setp.lt.s32 	%p3, %r13, %r3;
	@%p3 bra 	$L__BB5_2;
$L__BB5_5:
	bar.sync 	0;
	ret;

}
	// .globl	_Z10matMultVecPfS_S_ii
.visible .entry _Z10matMultVecPfS_S_ii(
	.param .u64 .ptr .align 1 _Z10matMultVecPfS_S_ii_param_0,
	.param .u64 .ptr .align 1 _Z10matMultVecPfS_S_ii_param_1,
	.param .u64 .ptr .align 1 _Z10matMultVecPfS_S_ii_param_2,
	.param .u32 _Z10matMultVecPfS_S_ii_param_3,
	.param .u32 _Z10matMultVecPfS_S_ii_param_4
)
{
	.reg .pred 	%p<14>;
	.reg .b32 	%r<42>;
	.reg .b32 	%f<104>;
	.reg .b64 	%rd<30>;

	ld.param.u64 	%rd11, [_Z10matMultVecPfS_S_ii_param_0];
	ld.param.u64 	%rd12, [_Z10matMultVecPfS_S_ii_param_1];
	ld.param.u64 	%rd13, [_Z10matMultVecPfS_S_ii_param_2];
	ld.param.u32 	%r24, [_Z10matMultVecPfS_S_ii_param_3];
	ld.param.u32 	%r25, [_Z10matMultVecPfS_S_ii_param_4];
	cvta.to.global.u64 	%rd1, %rd12;
	cvta.to.global.u64 	%rd2, %rd11;
	cvta.to.global.u64 	%rd3, %rd13;
	mov.u32 	%r26, %tid.x;
	mov.u32 	%r27, %ctaid.x;
	mov.u32 	%r1, %ntid.x;
	mad.lo.s32 	%r35, %r27, %r1, %r26;
	setp.ge.s32 	%p1, %r35, %r24;
	@%p1 bra 	$L__BB6_18;
	setp.gt.s32 	%p2, %r25, 0;
	mov.u32 	%r28, %nctaid.x;
	mul.lo.s32 	%r3, %r28, %r1;
	@%p2 bra 	$L__BB6_2;
	bra.uni 	$L__BB6_17;
$L__BB6_2:
	and.b32  	%r4, %r25, 15;
	and.b32  	%r5, %r25, 7;
	add.s32 	%r6, %r5, -1;
	and.b32  	%r7, %r25, 2147483632;
	and.b32  	%r8, %r25, 3;
	neg.s32 	%r9, %r7;
	add.s64 	%rd4, %rd2, 32;
$L__BB6_3:
	setp.lt.u32 	%p4, %r25, 16;
	mul.wide.s32 	%rd16, %r35, 4;
	add.s64 	%rd5, %rd3, %rd16;
	mov.b32 	%r39, 0;
	st.global.u32 	[%rd5], %r39;
	mul.lo.s32 	%r11, %r35, %r25;
	mov.f32 	%f101, 0f00000000;
	@%p4 bra 	$L__BB6_6;
	add.s64 	%rd29, %rd1, 32;
	mov.f32 	%f101, 0f00000000;
	mov.u32 	%r36, %r11;
	mov.u32 	%r37, %r9;
$L__BB6_5:
	.pragma "nounroll";
	mul.wide.s32 	%rd17, %r36, 4;
	add.s64 	%rd18, %rd4, %rd17;
	ld.global.f32 	%f12, [%rd18+-32];
	ld.global.f32 	%f13, [%rd29+-32];
	fma.rn.f32 	%f14, %f12, %f13, %f101;
	st.global.f32 	[%rd5], %f14;
	ld.global.f32 	%f15, [%rd18+-28];
	ld.global.f32 	%f16, [%rd29+-28];
	fma.rn.f32 	%f17, %f15, %f16, %f14;
	st.global.f32 	[%rd5], %f17;
	ld.global.f32 	%f18, [%rd18+-24];
	ld.global.f32 	%f19, [%rd29+-24];
	fma.rn.f32 	%f20, %f18, %f19, %f17;
	st.global.f32 	[%rd5], %f20;
	ld.global.f32 	%f21, [%rd18+-20];
	ld.global.f32 	%f22, [%rd29+-20];
	fma.rn.f32 	%f23, %f21, %f22, %f20;
	st.global.f32 	[%rd5], %f23;
	ld.global.f32 	%f24, [%rd18+-16];
	ld.global.f32 	%f25, [%rd29+-16];
	fma.rn.f32 	%f26, %f24, %f25, %f23;
	st.global.f32 	[%rd5], %f26;
	ld.global.f32 	%f27, [%rd18+-12];
	ld.global.f32 	%f28, [%rd29+-12];
	fma.rn.f32 	%f29, %f27, %f28, %f26;
	st.global.f32 	[%rd5], %f29;
	ld.global.f32 	%f30, [%rd18+-8];
	ld.global.f32 	%f31, [%rd29+-8];
	fma.rn.f32 	%f32, %f30, %f31, %f29;
	st.global.f32 	[%rd5], %f32;
	ld.global.f32 	%f33, [%rd18+-4];
	ld.global.f32 	%f34, [%rd29+-4];
	fma.rn.f32 	%f35, %f33, %f34, %f32;
	st.global.f32 	[%rd5], %f35;
	ld.global.f32 	%f36, [%rd18];
	ld.global.f32 	%f37, [%rd29];
	fma.rn.f32 	%f38, %f36, %f37, %f35;
	st.global.f32 	[%rd5], %f38;
	ld.global.f32 	%f39, [%rd18+4];
	ld.global.f32 	%f40, [%rd29+4];
	fma.rn.f32 	%f41, %f39, %f40, %f38;
	st.global.f32 	[%rd5], %f41;
	ld.global.f32 	%f42, [%rd18+8];
	ld.global.f32 	%f43, [%rd29+8];
	fma.rn.f32 	%f44, %f42, %f43, %f41;
	st.global.f32 	[%rd5], %f44;
	ld.global.f32 	%f45, [%rd18+12];
	ld.global.f32 	%f46, [%rd29+12];
	fma.rn.f32 	%f47, %f45, %f46, %f44;
	st.global.f32 	[%rd5], %f47;
	ld.global.f32 	%f48, [%rd18+16];
	ld.global.f32 	%f49, [%rd29+16];
	fma.rn.f32 	%f50, %f48, %f49, %f47;
	st.global.f32 	[%rd5], %f50;
	ld.global.f32 	%f51, [%rd18+20];
	ld.global.f32 	%f52, [%rd29+20];
	fma.rn.f32 	%f53, %f51, %f52, %f50;
	st.global.f32 	[%rd5], %f53;
	ld.global.f32 	%f54, [%rd18+24];
	ld.global.f32 	%f55, [%rd29+24];
	fma.rn.f32 	%f56, %f54, %f55, %f53;
	st.global.f32 	[%rd5], %f56;
	ld.global.f32 	%f57, [%rd18+28];
	ld.global.f32 	%f58, [%rd29+28];
	fma.rn.f32 	%f101, %f57, %f58, %f56;
	st.global.f32 	[%rd5], %f101;
	add.s32 	%r37, %r37, 16;
	add.s32 	%r36, %r36, 16;
	add.s64 	%rd29, %rd29, 64;
	setp.ne.s32 	%p5, %r37, 0;
	mov.u32 	%r39, %r7;
	@%p5 bra 	$L__BB6_5;
$L__BB6_6:
	setp.eq.s32 	%p6, %r4, 0;
	@%p6 bra 	$L__BB6_16;
	add.s32 	%r31, %r4, -1;
	setp.lt.u32 	%p7, %r31, 7;
	@%p7 bra 	$L__BB6_9;
	add.s32 	%r32, %r39, %r11;
	mul.wide.s32 	%rd19, %r32, 4;
	add.s64 	%rd20, %rd2, %rd19;
	ld.global.f32 	%f59, [%rd20];
	mul.wide.u32 	%rd21, %r39, 4;
	add.s64 	%rd22, %rd1, %rd21;
	ld.global.f32 	%f60, [%rd22];
	fma.rn.f32 	%f61, %f59, %f60, %f101;
	st.global.f32 	[%rd5], %f61;
	ld.global.f32 	%f62, [%rd20+4];
	ld.global.f32 	%f63, [%rd22+4];
	fma.rn.f32 	%f64, %f62, %f63, %f61;
	st.global.f32 	[%rd5], %f64;
	ld.global.f32 	%f65, [%rd20+8];
	ld.global.f32 	%f66, [%rd22+8];
	fma.rn.f32 	%f67, %f65, %f66, %f64;
	st.global.f32 	[%rd5], %f67;
	ld.global.f32 	%f68, [%rd20+12];
	ld.global.f32 	%f69, [%rd22+12];
	fma.rn.f32 	%f70, %f68, %f69, %f67;
	st.global.f32 	[%rd5], %f70;
	ld.global.f32 	%f71, [%rd20+16];
	ld.global.f32 	%f72, [%rd22+16];
	fma.rn.f32 	%f73, %f71, %f72, %f70;
	st.global.f32 	[%rd5], %f73;
	ld.global.f32 	%f74, [%rd20+20];
	ld.global.f32 	%f75, [%rd22+20];
	fma.rn.f32 	%f76, %f74, %f75, %f73;
	st.global.f32 	[%rd5], %f76;
	ld.global.f32 	%f77, [%rd20+24];
	ld.global.f32 	%f78, [%rd22+24];
	fma.rn.f32 	%f79, %f77, %f78, %f76;
	st.global.f32 	[%rd5], %f79;
	ld.global.f32 	%f80, [%rd20+28];
	ld.global.f32 	%f81, [%rd22+28];
	fma.rn.f32 	%f101, %f80, %f81, %f79;
	st.global.f32 	[%rd5], %f101;
	add.s32 	%r39, %r39, 8;
$L__BB6_9:
	setp.eq.s32 	%p8, %r5, 0;
	@%p8 bra 	$L__BB6_16;
	setp.lt.u32 	%p9, %r6, 3;
	@%p9 bra 	$L__BB6_12;
	add.s32 	%r33, %r39, %r11;
	mul.wide.s32 	%rd23, %r33, 4;
	add.s64 	%rd24, %rd2, %rd23;
	ld.global.f32 	%f82, [%rd24];
	mul.wide.u32 	%rd25, %r39, 4;
	add.s64 	%rd26, %rd1, %rd25;
	ld.global.f32 	%f83, [%rd26];
	fma.rn.f32 	%f84, %f82, %f83, %f101;
	st.global.f32 	[%rd5], %f84;
	ld.global.f32 	%f85, [%rd24+4];
	ld.global.f32 	%f86, [%rd26+4];
	fma.rn.f32 	%f87, %f85, %f86, %f84;
	st.global.f32 	[%rd5], %f87;
	ld.global.f32 	%f88, [%rd24+8];
	ld.global.f32 	%f89, [%rd26+8];
	fma.rn.f32 	%f90, %f88, %f89, %f87;
	st.global.f32 	[%rd5], %f90;
	ld.global.f32 	%f91, [%rd24+12];
	ld.global.f32 	%f92, [%rd26+12];
	fma.rn.f32 	%f101, %f91, %f92, %f90;
	st.global.f32 	[%rd5], %f101;
	add.s32 	%r39, %r39, 4;
$L__BB6_12:
	setp.eq.s32 	%p10, %r8, 0;
	@%p10 bra 	$L__BB6_16;
	setp.eq.s32 	%p11, %r8, 1;
	add.s32 	%r34, %r39, %r11;
	mul.wide.s32 	%rd27, %r34, 4;
	add.s64 	%rd9, %rd2, %rd27;
	ld.global.f32 	%f93, [%rd9];
	mul.wide.u32 	%rd28, %r39, 4;
	add.s64 	%rd10, %rd1, %rd28;
	ld.global.f32 	%f94, [%rd10];
	fma.rn.f32 	%f8, %f93, %f94, %f101;
	st.global.f32 	[%rd5], %f8;
	@%p11 bra 	$L__BB6_16;
	setp.eq.s32 	%p12, %r8, 2;
	ld.global.f32 	%f95, [%rd9+4];
	ld.global.f32 	%f96, [%rd10+4];
	fma.rn.f32 	%f9, %f95, %f96, %f8;
	st.global.f32 	[%rd5], %f9;
	@%p12 bra 	$L__BB6_16;
	ld.global.f32 	%f97, [%rd9+8];
	ld.global.f32 	%f98, [%rd10+8];
	fma.rn.f32 	%f99, %f97, %f98, %f9;
	st.global.f32 	[%rd5], %f99;
$L__BB6_16:
	add.s32 	%r35, %r35, %r3;
	setp.lt.s32 	%p13, %r35, %r24;
	@%p13 bra 	$L__BB6_3;
	bra.uni 	$L__BB6_18;
$L__BB6_17:
	mul.wide.s32 	%rd14, %r35, 4;
	add.s64 	%rd15, %rd3, %rd14;
	mov.b32 	%r29, 0;
	st.global.u32 	[%rd15], %r29;
	add.s32 	%r35, %r35, %r3;
	setp.lt.s32 	%p3, %r35, %r24;
	@%p3 bra 	$L__BB6_17;
$L__BB6_18:
	bar.sync 	0;
	ret;

}
	// .globl	_ZN3cub18CUB_300001_SM_10006detail11EmptyKernelIvEEvv
.visible .entry _ZN3cub18CUB_300001_SM_10006detail11EmptyKernelIvEEvv()
{


	ret;

}


// ===== COMPILED SASS (sm_100) =====

	.target	sm_100

	.elftype	@"ET_EXEC"


//--------------------- .note.nv.tkinfo           --------------------------
	.section	.note.nv.tkinfo,"",@"SHT_NOTE"
	.sectionflags	@"SHF_NOTE_NV_TKINFO"
	.tkinfo
        /*0018*/ 	.word	0x00000002
        /*0030*/ 	.string	""
        /*0030*/ 	.string	"ptxas"
        /*0030*/ 	.string	"Cuda compilation tools, release 13.0, V13.0.88"
        /*0030*/ 	.string	"Build cuda_13.0.r13.0/compiler.36424714_0"
        /*0030*/ 	.string	"-arch sm_100 -m 64 "



//--------------------- .note.nv.cuinfo           --------------------------
	.section	.note.nv.cuinfo,"",@"SHT_NOTE"
	.sectionflags	@"SHF_NOTE_NV_CUINFO"
        /*0018*/ 	.short	0x0002
        /*001a*/ 	.short	0x0064
        /*001c*/ 	.short	0x0082
	.zero		2


//--------------------- .nv.info                  --------------------------
	.section	.nv.info,"",@"SHT_CUDA_INFO"
	.align	4


	//----- nvinfo : EIATTR_REGCOUNT
	.align		4
        /*0000*/ 	.byte	0x04, 0x2f
        /*0002*/ 	.short	(.L_44 - .L_43)
	.align		4
.L_43:
        /*0004*/ 	.word	index@(_Z3addPfS_S_i)
        /*0008*/ 	.word	0x00000014


	//----- nvinfo : EIATTR_FRAME_SIZE
	.align		4
.L_44:
        /*000c*/ 	.byte	0x04, 0x11
        /*000e*/ 	.short	(.L_46 - .L_45)
	.align		4
.L_45:
        /*0010*/ 	.word	index@(_Z3addPfS_S_i)
        /*0014*/ 	.word	0x00000000


	//----- nvinfo : EIATTR_REGCOUNT
	.align		4
.L_46:
        /*0018*/ 	.byte	0x04, 0x2f
        /*001a*/ 	.short	(.L_48 - .L_47)
	.align		4
.L_47:
        /*001c*/ 	.word	index@(_Z9substractPfS_S_i)
        /*0020*/ 	.word	0x00000014


	//----- nvinfo : EIATTR_FRAME_SIZE
	.align		4
.L_48:
        /*0024*/ 	.byte	0x04, 0x11
        /*0026*/ 	.short	(.L_50 - .L_49)
	.align		4
.L_49:
        /*0028*/ 	.word	index@(_Z9substractPfS_S_i)
        /*002c*/ 	.word	0x00000000


	//----- nvinfo : EIATTR_REGCOUNT
	.align		4
.L_50:
        /*0030*/ 	.byte	0x04, 0x2f
        /*0032*/ 	.short	(.L_52 - .L_51)
	.align		4
.L_51:
        /*0034*/ 	.word	index@(_Z10diaMultVecPfS_i)
        /*0038*/ 	.word	0x00000018


	//----- nvinfo : EIATTR_FRAME_SIZE
	.align		4
.L_52:
        /*003c*/ 	.byte	0x04, 0x11
        /*003e*/ 	.short	(.L_54 - .L_53)
	.align		4
.L_53:
        /*0040*/ 	.word	index@($__internal_0_$__cuda_sm3x_div_rn_noftz_f32_slowpath)
        /*0044*/ 	.word	0x00000000


	//----- nvinfo : EIATTR_FRAME_SIZE
	.align		4
.L_54:
        /*0048*/ 	.byte	0x04, 0x11
        /*004a*/ 	.short	(.L_56 - .L_55)
	.align		4
.L_55:
        /*004c*/ 	.word	index@(_Z10diaMultVecPfS_i)
        /*0050*/ 	.word	0x00000000


	//----- nvinfo : EIATTR_REGCOUNT
	.align		4
.L_56:
        /*0054*/ 	.byte	0x04, 0x2f
        /*0056*/ 	.short	(.L_58 - .L_57)
	.align		4
.L_57:
        /*0058*/ 	.word	index@(_Z6VecAbsPfi)
        /*005c*/ 	.word	0x0000000c


	//----- nvinfo : EIATTR_FRAME_SIZE
	.align		4
.L_58:
        /*0060*/ 	.byte	0x04, 0x11
        /*0062*/ 	.short	(.L_60 - .L_59)
	.align		4
.L_59:
        /*0064*/ 	.word	index@(_Z6VecAbsPfi)
        /*0068*/ 	.word	0x00000000


	//----- nvinfo : EIATTR_REGCOUNT
	.align		4
.L_60:
        /*006c*/ 	.byte	0x04, 0x2f
        /*006e*/ 	.short	(.L_62 - .L_61)
	.align		4
.L_61:
        /*0070*/ 	.word	index@(_Z13SwapForOddDimPfi)
        /*0074*/ 	.word	0x0000000a


	//----- nvinfo : EIATTR_FRAME_SIZE
	.align		4
.L_62:
        /*0078*/ 	.byte	0x04, 0x11
        /*007a*/ 	.short	(.L_64 - .L_63)
	.align		4
.L_63:
        /*007c*/ 	.word	index@(_Z13SwapForOddDimPfi)
        /*0080*/ 	.word	0x00000000


	//----- nvinfo : EIATTR_REGCOUNT
	.align		4
.L_64:
        /*0084*/ 	.byte	0x04, 0x2f
        /*0086*/ 	.short	(.L_66 - .L_65)
	.align		4
.L_65:
        /*0088*/ 	.word	index@(_Z20VecMaxOneStepComparePfi)
        /*008c*/ 	.word	0x00000010


	//----- nvinfo : EIATTR_FRAME_SIZE
	.align		4
.L_66:
        /*0090*/ 	.byte	0x04, 0x11
        /*0092*/ 	.short	(.L_68 - .L_67)
	.align		4
.L_67:
        /*0094*/ 	.word	index@(_Z20VecMaxOneStepComparePfi)
        /*0098*/ 	.word	0x00000000


	//----- nvinfo : EIATTR_REGCOUNT
	.align		4
.L_68:
        /*009c*/ 	.byte	0x04, 0x2f
        /*009e*/ 	.short	(.L_70 - .L_69)
	.align		4
.L_69:
        /*00a0*/ 	.word	index@(_Z10matMultVecPfS_S_ii)
        /*00a4*/ 	.word	0x0000001e


	//----- nvinfo : EIATTR_FRAME_SIZE
	.align		4
.L_70:
        /*00a8*/ 	.byte	0x04, 0x11
        /*00aa*/ 	.short	(.L_72 - .L_71)
	.align		4
.L_71:
        /*00ac*/ 	.word	index@(_Z10matMultVecPfS_S_ii)
        /*00b0*/ 	.word	0x00000000


	//----- nvinfo : EIATTR_REGCOUNT
	.align		4
.L_72:
        /*00b4*/ 	.byte	0x04, 0x2f
        /*00b6*/ 	.short	(.L_74 - .L_73)
	.align		4
.L_73:
        /*00b8*/ 	.word	index@(_ZN3cub18CUB_300001_SM_10006detail11EmptyKernelIvEEvv)
        /*00bc*/ 	.word	0x00000004


	//----- nvinfo : EIATTR_FRAME_SIZE
	.align		4
.L_74:
        /*00c0*/ 	.byte	0x04, 0x11
        /*00c2*/ 	.short	(.L_76 - .L_75)
	.align		4
.L_75:
        /*00c4*/ 	.word	index@(_ZN3cub18CUB_300001_SM_10006detail11EmptyKernelIvEEvv)
        /*00c8*/ 	.word	0x00000000


	//----- nvinfo : EIATTR_MIN_STACK_SIZE
	.align		4
.L_76:
        /*00cc*/ 	.byte	0x04, 0x12
        /*00ce*/ 	.short	(.L_78 - .L_77)
	.align		4
.L_77:
        /*00d0*/ 	.word	index@(_ZN3cub18CUB_300001_SM_10006detail11EmptyKernelIvEEvv)
        /*00d4*/ 	.word	0x00000000


	//----- nvinfo : EIATTR_MIN_STACK_SIZE
	.align		4
.L_78:
        /*00d8*/ 	.byte	0x04, 0x12
        /*00da*/ 	.short	(.L_80 - .L_79)
	.align		4
.L_79:
        /*00dc*/ 	.word	index@(_Z10matMultVecPfS_S_ii)
        /*00e0*/ 	.word	0x00000000


	//----- nvinfo : EIATTR_MIN_STACK_SIZE
	.align		4
.L_80:
        /*00e4*/ 	.byte	0x04, 0x12
        /*00e6*/ 	.short	(.L_82 - .L_81)
	.align		4
.L_81:
        /*00e8*/ 	.word	index@(_Z20VecMaxOneStepComparePfi)
        /*00ec*/ 	.word	0x00000000


	//----- nvinfo : EIATTR_MIN_STACK_SIZE
	.align		4
.L_82:
        /*00f0*/ 	.byte	0x04, 0x12
        /*00f2*/ 	.short	(.L_84 - .L_83)
	.align		4
.L_83:
        /*00f4*/ 	.word	index@(_Z13SwapForOddDimPfi)
        /*00f8*/ 	.word	0x00000000


	//----- nvinfo : EIATTR_MIN_STACK_SIZE
	.align		4
.L_84:
        /*00fc*/ 	.byte	0x04, 0x12
        /*00fe*/ 	.short	(.L_86 - .L_85)
	.align		4
.L_85:
        /*0100*/ 	.word	index@(_Z6VecAbsPfi)
        /*0104*/ 	.word	0x00000000


	//----- nvinfo : EIATTR_MIN_STACK_SIZE
	.align		4
.L_86:
        /*0108*/ 	.byte	0x04, 0x12
        /*010a*/ 	.short	(.L_88 - .L_87)
	.align		4
.L_87:
        /*010c*/ 	.word	index@(_Z10diaMultVecPfS_i)
        /*0110*/ 	.word	0x00000000


	//----- nvinfo : EIATTR_MIN_STACK_SIZE
	.align		4
.L_88:
        /*0114*/ 	.byte	0x04, 0x12
        /*0116*/ 	.short	(.L_90 - .L_89)
	.align		4
.L_89:
        /*0118*/ 	.word	index@(_Z9substractPfS_S_i)
        /*011c*/ 	.word	0x00000000


	//----- nvinfo : EIATTR_MIN_STACK_SIZE
	.align		4
.L_90:
        /*0120*/ 	.byte	0x04, 0x12
        /*0122*/ 	.short	(.L_92 - .L_91)
	.align		4
.L_91:
        /*0124*/ 	.word	index@(_Z3addPfS_S_i)
        /*0128*/ 	.word	0x00000000
.L_92:


//--------------------- .nv.compat                --------------------------
	.section	.nv.compat,"",@"SHT_CUDA_COMPAT_INFO"
	.align	4
        /*0000*/ 	.byte	0x02, 0x09, 0x00, 0x00, 0x02, 0x02, 0x01, 0x00, 0x02, 0x05, 0x05, 0x00, 0x03, 0x07, 0x01, 0x01
        /*0010*/ 	.byte	0x02, 0x03, 0x00, 0x00, 0x02, 0x06, 0x01, 0x00, 0x04, 0x0b, 0x08, 0x00, 0x01, 0x00, 0x00, 0x00
        /*0020*/ 	.byte	0x00, 0x00, 0x00, 0x00


//--------------------- .nv.info._ZN3cub18CUB_300001_SM_10006detail11EmptyKernelIvEEvv --------------------------
	.section	.nv.info._ZN3cub18CUB_300001_SM_10006detail11EmptyKernelIvEEvv,"",@"SHT_CUDA_INFO"
	.sectionflags	@""
	.align	4


	//----- nvinfo : EIATTR_CUDA_API_VERSION
	.align		4
        /*0000*/ 	.byte	0x04, 0x37
        /*0002*/ 	.short	(.L_94 - .L_93)
.L_93:
        /*0004*/ 	.word	0x00000082


	//----- nvinfo : EIATTR_SPARSE_MMA_MASK
	.align		4
.L_94:
        /*0008*/ 	.byte	0x03, 0x50
        /*000a*/ 	.short	0x0000


	//----- nvinfo : EIATTR_MAXREG_COUNT
	.align		4
        /*000c*/ 	.byte	0x03, 0x1b
        /*000e*/ 	.short	0x00ff


	//----- nvinfo : EIATTR_MERCURY_ISA_VERSION
	.align		4
        /*0010*/ 	.byte	0x03, 0x5f
        /*0012*/ 	.short	0x0101


	//----- nvinfo : EIATTR_VRC_CTA_INIT_COUNT
	.align		4
        /*0014*/ 	.byte	0x02, 0x4a
	.zero		1
	.zero		1


	//----- nvinfo : EIATTR_EXIT_INSTR_OFFSETS
	.align		4
        /*0018*/ 	.byte	0x04, 0x1c
        /*001a*/ 	.short	(.L_96 - .L_95)


	//   ....[0]....
.L_95:
        /*001c*/ 	.word	0x00000010


	//----- nvinfo : EIATTR_SW_WAR
	.align		4
.L_96:
        /*0020*/ 	.byte	0x04, 0x36
        /*0022*/ 	.short	(.L_98 - .L_97)
.L_97:
        /*0024*/ 	.word	0x00000008
.L_98:


//--------------------- .nv.info._Z10matMultVecPfS_S_ii --------------------------
	.section	.nv.info._Z10matMultVecPfS_S_ii,"",@"SHT_CUDA_INFO"
	.sectionflags	@""
	.align	4


	//----- nvinfo : EIATTR_CUDA_API_VERSION
	.align		4
        /*0000*/ 	.byte	0x04, 0x37
        /*0002*/ 	.short	(.L_100 - .L_99)
.L_99:
        /*0004*/ 	.word	0x00000082


	//----- nvinfo : EIATTR_KPARAM_INFO
	.align		4
.L_100:
        /*0008*/ 	.byte	0x04, 0x17
        /*000a*/ 	.short	(.L_102 - .L_101)
.L_101:
        /*000c*/ 	.word	0x00000000
        /*0010*/ 	.short	0x0004
        /*0012*/ 	.short	0x001c
        /*0014*/ 	.byte	0x00, 0xf0, 0x11, 0x00


	//----- nvinfo : EIATTR_KPARAM_INFO
	.align		4
.L_102:
        /*0018*/ 	.byte	0x04, 0x17
        /*001a*/ 	.short	(.L_104 - .L_103)
.L_103:
        /*001c*/ 	.word	0x00000000
        /*0020*/ 	.short	0x0003
        /*0022*/ 	.short	0x0018
        /*0024*/ 	.byte	0x00, 0xf0, 0x11, 0x00


	//----- nvinfo : EIATTR_KPARAM_INFO
	.align		4
.L_104:
        /*0028*/ 	.byte	0x04, 0x17
        /*002a*/ 	.short	(.L_106 - .L_105)
.L_105:
        /*002c*/ 	.word	0x00000000
        /*0030*/ 	.short	0x0002
        /*0032*/ 	.short	0x0010
        /*0034*/ 	.byte	0x00, 0xf5, 0x21, 0x00


	//----- nvinfo : EIATTR_KPARAM_INFO
	.align		4
.L_106:
        /*0038*/ 	.byte	0x04, 0x17
        /*003a*/ 	.short	(.L_108 - .L_107)
.L_107:
        /*003c*/ 	.word	0x00000000
        /*0040*/ 	.short	0x0001
        /*0042*/ 	.short	0x0008
        /*0044*/ 	.byte	0x00, 0xf5, 0x21, 0x00


	//----- nvinfo : EIATTR_KPARAM_INFO
	.align		4
.L_108:
        /*0048*/ 	.byte	0x04, 0x17
        /*004a*/ 	.short	(.L_110 - .L_109)
.L_109:
        /*004c*/ 	.word	0x00000000
        /*0050*/ 	.short	0x0000
        /*0052*/ 	.short	0x0000
        /*0054*/ 	.byte	0x00, 0xf5, 0x21, 0x00


	//----- nvinfo : EIATTR_SPARSE_MMA_MASK
	.align		4
.L_110:
        /*0058*/ 	.byte	0x03, 0x50
        /*005a*/ 	.short	0x0000


	//----- nvinfo : EIATTR_MAXREG_COUNT
	.align		4
        /*005c*/ 	.byte	0x03, 0x1b
        /*005e*/ 	.short	0x00ff


	//----- nvinfo : EIATTR_NUM_BARRIERS
	.align		4
        /*0060*/ 	.byte	0x02, 0x4c
        /*0062*/ 	.byte	0x01
	.zero		1


	//----- nvinfo : EIATTR_MERCURY_ISA_VERSION
	.align		4
        /*0064*/ 	.byte	0x03, 0x5f
        /*0066*/ 	.short	0x0101


	//----- nvinfo : EIATTR_VRC_CTA_INIT_COUNT
	.align		4
        /*0068*/ 	.byte	0x02, 0x4a
	.zero		1
	.zero		1


	//----- nvinfo : EIATTR_EXIT_INSTR_OFFSETS
	.align		4
        /*006c*/ 	.byte	0x04, 0x1c
        /*006e*/ 	.short	(.L_112 - .L_111)


	//   ....[0]....
.L_111:
        /*0070*/ 	.word	0x00000fb0


	//----- nvinfo : EIATTR_CRS_STACK_SIZE
	.align		4
.L_112:
        /*0074*/ 	.byte	0x04, 0x1e
        /*0076*/ 	.short	(.L_114 - .L_113)
.L_113:
        /*0078*/ 	.word	0x00000000


	//----- nvinfo : EIATTR_CBANK_PARAM_SIZE
	.align		4
.L_114:
        /*007c*/ 	.byte	0x03, 0x19
        /*007e*/ 	.short	0x0020


	//----- nvinfo : EIATTR_PARAM_CBANK
	.align		4
        /*0080*/ 	.byte	0x04, 0x0a
        /*0082*/ 	.short	(.L_116 - .L_115)
	.align		4
.L_115:
        /*0084*/ 	.word	index@(.nv.constant0._Z10matMultVecPfS_S_ii)
        /*0088*/ 	.short	0x0380
        /*008a*/ 	.short	0x0020


	//----- nvinfo : EIATTR_SW_WAR
	.align		4
.L_116:
        /*008c*/ 	.byte	0x04, 0x36
        /*008e*/ 	.short	(.L_118 - .L_117)
.L_117:
        /*0090*/ 	.word	0x00000008
.L_118:


//--------------------- .nv.info._Z20VecMaxOneStepComparePfi --------------------------
	.section	.nv.info._Z20VecMaxOneStepComparePfi,"",@"SHT_CUDA_INFO"
	.sectionflags	@""
	.align	4


	//----- nvinfo : EIATTR_CUDA_API_VERSION
	.align		4
        /*0000*/ 	.byte	0x04, 0x37
        /*0002*/ 	.short	(.L_120 - .L_119)
.L_119:
        /*0004*/ 	.word	0x00000082


	//----- nvinfo : EIATTR_KPARAM_INFO
	.align		4
.L_120:
        /*0008*/ 	.byte	0x04, 0x17
        /*000a*/ 	.short	(.L_122 - .L_121)
.L_121:
        /*000c*/ 	.word	0x00000000
        /*0010*/ 	.short	0x0001
        /*0012*/ 	.short	0x0008
        /*0014*/ 	.byte	0x00, 0xf0, 0x11, 0x00


	//----- nvinfo : EIATTR_KPARAM_INFO
	.align		4
.L_122:
        /*0018*/ 	.byte	0x04, 0x17
        /*001a*/ 	.short	(.L_124 - .L_123)
.L_123:
        /*001c*/ 	.word	0x00000000
        /*0020*/ 	.short	0x0000
        /*0022*/ 	.short	0x0000
        /*0024*/ 	.byte	0x00, 0xf5, 0x21, 0x00


	//----- nvinfo : EIATTR_SPARSE_MMA_MASK
	.align		4
.L_124:
        /*0028*/ 	.byte	0x03, 0x50
        /*002a*/ 	.short	0x0000


	//----- nvinfo : EIATTR_MAXREG_COUNT
	.align		4
        /*002c*/ 	.byte	0x03, 0x1b
        /*002e*/ 	.short	0x00ff


	//----- nvinfo : EIATTR_NUM_BARRIERS
	.align		4
        /*0030*/ 	.byte	0x02, 0x4c
        /*0032*/ 	.byte	0x01
	.zero		1


	//----- nvinfo : EIATTR_MERCURY_ISA_VERSION
	.align		4
        /*0034*/ 	.byte	0x03, 0x5f
        /*0036*/ 	.short	0x0101


	//----- nvinfo : EIATTR_VRC_CTA_INIT_COUNT
	.align		4
        /*0038*/ 	.byte	0x02, 0x4a
	.zero		1
	.zero		1


	//----- nvinfo : EIATTR_EXIT_INSTR_OFFSETS
	.align		4
        /*003c*/ 	.byte	0x04, 0x1c
        /*003e*/ 	.short	(.L_126 - .L_125)


	//   ....[0]....
.L_125:
        /*0040*/ 	.word	0x00000200


	//----- nvinfo : EIATTR_CRS_STACK_SIZE
	.align		4
.L_126:
        /*0044*/ 	.byte	0x04, 0x1e
        /*0046*/ 	.short	(.L_128 - .L_127)
.L_127:
        /*0048*/ 	.word	0x00000000


	//----- nvinfo : EIATTR_CBANK_PARAM_SIZE
	.align		4
.L_128:
        /*004c*/ 	.byte	0x03, 0x19
        /*004e*/ 	.short	0x000c


	//----- nvinfo : EIATTR_PARAM_CBANK
	.align		4
        /*0050*/ 	.byte	0x04, 0x0a
        /*0052*/ 	.short	(.L_130 - .L_129)
	.align		4
.L_129:
        /*0054*/ 	.word	index@(.nv.constant0._Z20VecMaxOneStepComparePfi)
        /*0058*/ 	.short	0x0380
        /*005a*/ 	.short	0x000c


	//----- nvinfo : EIATTR_SW_WAR
	.align		4
.L_130:
        /*005c*/ 	.byte	0x04, 0x36
        /*005e*/ 	.short	(.L_132 - .L_131)
.L_131:
        /*0060*/ 	.word	0x00000008
.L_132:


//--------------------- .nv.info._Z13SwapForOddDimPfi --------------------------
	.section	.nv.info._Z13SwapForOddDimPfi,"",@"SHT_CUDA_INFO"
	.sectionflags	@""
	.align	4


	//----- nvinfo : EIATTR_CUDA_API_VERSION
	.align		4
        /*0000*/ 	.byte	0x04, 0x37
        /*0002*/ 	.short	(.L_134 - .L_133)
.L_133:
        /*0004*/ 	.word	0x00000082


	//----- nvinfo : EIATTR_KPARAM_INFO
	.align		4
.L_134:
        /*0008*/ 	.byte	0x04, 0x17
        /*000a*/ 	.short	(.L_136 - .L_135)
.L_135:
        /*000c*/ 	.word	0x00000000
        /*0010*/ 	.short	0x0001
        /*0012*/ 	.short	0x0008
        /*0014*/ 	.byte	0x00, 0xf0, 0x11, 0x00


	//----- nvinfo : EIATTR_KPARAM_INFO
	.align		4
.L_136:
        /*0018*/ 	.byte	0x04, 0x17
        /*001a*/ 	.short	(.L_138 - .L_137)
.L_137:
        /*001c*/ 	.word	0x00000000
        /*0020*/ 	.short	0x0000
        /*0022*/ 	.short	0x0000
        /*0024*/ 	.byte	0x00, 0xf5, 0x21, 0x00


	//----- nvinfo : EIATTR_SPARSE_MMA_MASK
	.align		4
.L_138:
        /*0028*/ 	.byte	0x03, 0x50
        /*002a*/ 	.short	0x0000


	//----- nvinfo : EIATTR_MAXREG_COUNT
	.align		4
        /*002c*/ 	.byte	0x03, 0x1b
        /*002e*/ 	.short	0x00ff


	//----- nvinfo : EIATTR_MERCURY_ISA_VERSION
	.align		4
        /*0030*/ 	.byte	0x03, 0x5f
        /*0032*/ 	.short	0x0101


	//----- nvinfo : EIATTR_VRC_CTA_INIT_COUNT
	.align		4
        /*0034*/ 	.byte	0x02, 0x4a
	.zero		1
	.zero		1


	//----- nvinfo : EIATTR_EXIT_INSTR_OFFSETS
	.align		4
        /*0038*/ 	.byte	0x04, 0x1c
        /*003a*/ 	.short	(.L_140 - .L_139)


	//   ....[0]....
.L_139:
        /*003c*/ 	.word	0x00000090


	//   ....[1]....
        /*0040*/ 	.word	0x000000b0


	//----- nvinfo : EIATTR_CBANK_PARAM_SIZE
	.align		4
.L_140:
        /*0044*/ 	.byte	0x03, 0x19
        /*0046*/ 	.short	0x000c


	//----- nvinfo : EIATTR_PARAM_CBANK
	.align		4
        /*0048*/ 	.byte	0x04, 0x0a
        /*004a*/ 	.short	(.L_142 - .L_141)
	.align		4
.L_141:
        /*004c*/ 	.word	index@(.nv.constant0._Z13SwapForOddDimPfi)
        /*0050*/ 	.short	0x0380
        /*0052*/ 	.short	0x000c


	//----- nvinfo : EIATTR_SW_WAR
	.align		4
.L_142:
        /*0054*/ 	.byte	0x04, 0x36
        /*0056*/ 	.short	(.L_144 - .L_143)
.L_143:
        /*0058*/ 	.word	0x00000008
.L_144:


//--------------------- .nv.info._Z6VecAbsPfi     --------------------------
	.section	.nv.info._Z6VecAbsPfi,"",@"SHT_CUDA_INFO"
	.sectionflags	@""
	.align	4


	//----- nvinfo : EIATTR_CUDA_API_VERSION
	.align		4
        /*0000*/ 	.byte	0x04, 0x37
        /*0002*/ 	.short	(.L_146 - .L_145)
.L_145:
        /*0004*/ 	.word	0x00000082


	//----- nvinfo : EIATTR_KPARAM_INFO
	.align		4
.L_146:
        /*0008*/ 	.byte	0x04, 0x17
        /*000a*/ 	.short	(.L_148 - .L_147)
.L_147:
        /*000c*/ 	.word	0x00000000
        /*0010*/ 	.short	0x0001
        /*0012*/ 	.short	0x0008
        /*0014*/ 	.byte	0x00, 0xf0, 0x11, 0x00


	//----- nvinfo : EIATTR_KPARAM_INFO
	.align		4
.L_148:
        /*0018*/ 	.byte	0x04, 0x17
        /*001a*/ 	.short	(.L_150 - .L_149)
.L_149:
        /*001c*/ 	.word	0x00000000
        /*0020*/ 	.short	0x0000
        /*0022*/ 	.short	0x0000
        /*0024*/ 	.byte	0x00, 0xf5, 0x21, 0x00


	//----- nvinfo : EIATTR_SPARSE_MMA_MASK
	.align		4
.L_150:
        /*0028*/ 	.byte	0x03, 0x50
        /*002a*/ 	.short	0x0000


	//----- nvinfo : EIATTR_MAXREG_COUNT
	.align		4
        /*002c*/ 	.byte	0x03, 0x1b
        /*002e*/ 	.short	0x00ff


	//----- nvinfo : EIATTR_MERCURY_ISA_VERSION
	.align		4
        /*0030*/ 	.byte	0x03, 0x5f
        /*0032*/ 	.short	0x0101


	//----- nvinfo : EIATTR_VRC_CTA_INIT_COUNT
	.align		4
        /*0034*/ 	.byte	0x02, 0x4a
	.zero		1
	.zero		1


	//----- nvinfo : EIATTR_EXIT_INSTR_OFFSETS
	.align		4
        /*0038*/ 	.byte	0x04, 0x1c
        /*003a*/ 	.short	(.L_152 - .L_151)


	//   ....[0]....
.L_151:
        /*003c*/ 	.word	0x00000070


	//   ....[1]....
        /*0040*/ 	.word	0x00000150


	//----- nvinfo : EIATTR_CRS_STACK_SIZE
	.align		4
.L_152:
        /*0044*/ 	.byte	0x04, 0x1e
        /*0046*/ 	.short	(.L_154 - .L_153)
.L_153:
        /*0048*/ 	.word	0x00000000


	//----- nvinfo : EIATTR_CBANK_PARAM_SIZE
	.align		4
.L_154:
        /*004c*/ 	.byte	0x03, 0x19
        /*004e*/ 	.short	0x000c


	//----- nvinfo : EIATTR_PARAM_CBANK
	.align		4
        /*0050*/ 	.byte	0x04, 0x0a
        /*0052*/ 	.short	(.L_156 - .L_155)
	.align		4
.L_155:
        /*0054*/ 	.word	index@(.nv.constant0._Z6VecAbsPfi)
        /*0058*/ 	.short	0x0380
        /*005a*/ 	.short	0x000c


	//----- nvinfo : EIATTR_SW_WAR
	.align		4
.L_156:
        /*005c*/ 	.byte	0x04, 0x36
        /*005e*/ 	.short	(.L_158 - .L_157)
.L_157:
        /*0060*/ 	.word	0x00000008
.L_158:


//--------------------- .nv.info._Z10diaMultVecPfS_i --------------------------
	.section	.nv.info._Z10diaMultVecPfS_i,"",@"SHT_CUDA_INFO"
	.sectionflags	@""
	.align	4


	//----- nvinfo : EIATTR_CUDA_API_VERSION
	.align		4
        /*0000*/ 	.byte	0x04, 0x37
        /*0002*/ 	.short	(.L_160 - .L_159)
.L_159:
        /*0004*/ 	.word	0x00000082


	//----- nvinfo : EIATTR_KPARAM_INFO
	.align		4
.L_160:
        /*0008*/ 	.byte	0x04, 0x17
        /*000a*/ 	.short	(.L_162 - .L_161)
.L_161:
        /*000c*/ 	.word	0x00000000
        /*0010*/ 	.short	0x0002
        /*0012*/ 	.short	0x0010
        /*0014*/ 	.byte	0x00, 0xf0, 0x11, 0x00


	//----- nvinfo : EIATTR_KPARAM_INFO
	.align		4
.L_162:
        /*0018*/ 	.byte	0x04, 0x17
        /*001a*/ 	.short	(.L_164 - .L_163)
.L_163:
        /*001c*/ 	.word	0x00000000
        /*0020*/ 	.short	0x0001
        /*0022*/ 	.short	0x0008
        /*0024*/ 	.byte	0x00, 0xf5, 0x21, 0x00


	//----- nvinfo : EIATTR_KPARAM_INFO
	.align		4
.L_164:
        /*0028*/ 	.byte	0x04, 0x17
        /*002a*/ 	.short	(.L_166 - .L_165)
.L_165:
        /*002c*/ 	.word	0x00000000
        /*0030*/ 	.short	0x0000
        /*0032*/ 	.short	0x0000
        /*0034*/ 	.byte	0x00, 0xf5, 0x21, 0x00


	//----- nvinfo : EIATTR_SPARSE_MMA_MASK
	.align		4
.L_166:
        /*0038*/ 	.byte	0x03, 0x50
        /*003a*/ 	.short	0x0000


	//----- nvinfo : EIATTR_MAXREG_COUNT
	.align		4
        /*003c*/ 	.byte	0x03, 0x1b
        /*003e*/ 	.short	0x00ff


	//----- nvinfo : EIATTR_MERCURY_ISA_VERSION
	.align		4
        /*0040*/ 	.byte	0x03, 0x5f
        /*0042*/ 	.short	0x0101


	//----- nvinfo : EIATTR_VRC_CTA_INIT_COUNT
	.align		4
        /*0044*/ 	.byte	0x02, 0x4a
	.zero		1
	.zero		1


	//----- nvinfo : EIATTR_EXIT_INSTR_OFFSETS
	.align		4
        /*0048*/ 	.byte	0x04, 0x1c
        /*004a*/ 	.short	(.L_168 - .L_167)


	//   ....[0]....
.L_167:
        /*004c*/ 	.word	0x00000070


	//   ....[1]....
        /*0050*/ 	.word	0x00000280


	//----- nvinfo : EIATTR_CRS_STACK_SIZE
	.align		4
.L_168:
        /*0054*/ 	.byte	0x04, 0x1e
        /*0056*/ 	.short	(.L_170 - .L_169)
.L_169:
        /*0058*/ 	.word	0x00000000


	//----- nvinfo : EIATTR_CBANK_PARAM_SIZE
	.align		4
.L_170:
        /*005c*/ 	.byte	0x03, 0x19
        /*005e*/ 	.short	0x0014


	//----- nvinfo : EIATTR_PARAM_CBANK
	.align		4
        /*0060*/ 	.byte	0x04, 0x0a
        /*0062*/ 	.short	(.L_172 - .L_171)
	.align		4
.L_171:
        /*0064*/ 	.word	index@(.nv.constant0._Z10diaMultVecPfS_i)
        /*0068*/ 	.short	0x0380
        /*006a*/ 	.short	0x0014


	//----- nvinfo : EIATTR_SW_WAR
	.align		4
.L_172:
        /*006c*/ 	.byte	0x04, 0x36
        /*006e*/ 	.short	(.L_174 - .L_173)
.L_173:
        /*0070*/ 	.word	0x00000008
.L_174:


//--------------------- .nv.info._Z9substractPfS_S_i --------------------------
	.section	.nv.info._Z9substractPfS_S_i,"",@"SHT_CUDA_INFO"
	.sectionflags	@""
	.align	4


	//----- nvinfo : EIATTR_CUDA_API_VERSION
	.align		4
        /*0000*/ 	.byte	0x04, 0x37
        /*0002*/ 	.short	(.L_176 - .L_175)
.L_175:
        /*0004*/ 	.word	0x00000082


	//----- nvinfo : EIATTR_KPARAM_INFO
	.align		4
.L_176:
        /*0008*/ 	.byte	0x04, 0x17
        /*000a*/ 	.short	(.L_178 - .L_177)
.L_177:
        /*000c*/ 	.word	0x00000000
        /*0010*/ 	.short	0x0003
        /*0012*/ 	.short	0x0018
        /*0014*/ 	.byte	0x00, 0xf0, 0x11, 0x00


	//----- nvinfo : EIATTR_KPARAM_INFO
	.align		4
.L_178:
        /*0018*/ 	.byte	0x04, 0x17
        /*001a*/ 	.short	(.L_180 - .L_179)
.L_179:
        /*001c*/ 	.word	0x00000000
        /*0020*/ 	.short	0x0002
        /*0022*/ 	.short	0x0010
        /*0024*/ 	.byte	0x00, 0xf5, 0x21, 0x00


	//----- nvinfo : EIATTR_KPARAM_INFO
	.align		4
.L_180:
        /*0028*/ 	.byte	0x04, 0x17
        /*002a*/ 	.short	(.L_182 - .L_181)
.L_181:
        /*002c*/ 	.word	0x00000000
        /*0030*/ 	.short	0x0001
        /*0032*/ 	.short	0x0008
        /*0034*/ 	.byte	0x00, 0xf5, 0x21, 0x00


	//----- nvinfo : EIATTR_KPARAM_INFO
	.align		4
.L_182:
        /*0038*/ 	.byte	0x04, 0x17
        /*003a*/ 	.short	(.L_184 - .L_183)
.L_183:
        /*003c*/ 	.word	0x00000000
        /*0040*/ 	.short	0x0000
        /*0042*/ 	.short	0x0000
        /*0044*/ 	.byte	0x00, 0xf5, 0x21, 0x00


	//----- nvinfo : EIATTR_SPARSE_MMA_MASK
	.align		4
.L_184:
        /*0048*/ 	.byte	0x03, 0x50
        /*004a*/ 	.short	0x0000


	//----- nvinfo : EIATTR_MAXREG_COUNT
	.align		4
        /*004c*/ 	.byte	0x03, 0x1b
        /*004e*/ 	.short	0x00ff


	//----- nvinfo : EIATTR_MERCURY_ISA_VERSION
	.align		4
        /*0050*/ 	.byte	0x03, 0x5f
        /*0052*/ 	.short	0x0101


	//----- nvinfo : EIATTR_VRC_CTA_INIT_COUNT
	.align		4
        /*0054*/ 	.byte	0x02, 0x4a
	.zero		1
	.zero		1


	//----- nvinfo : EIATTR_EXIT_INSTR_OFFSETS
	.align		4
        /*0058*/ 	.byte	0x04, 0x1c
        /*005a*/ 	.short	(.L_186 - .L_185)


	//   ....[0]....
.L_185:
        /*005c*/ 	.word	0x00000070


	//   ....[1]....
        /*0060*/ 	.word	0x00000180


	//----- nvinfo : EIATTR_CRS_STACK_SIZE
	.align		4
.L_186:
        /*0064*/ 	.byte	0x04, 0x1e
        /*0066*/ 	.short	(.L_188 - .L_187)
.L_187:
        /*0068*/ 	.word	0x00000000


	//----- nvinfo : EIATTR_CBANK_PARAM_SIZE
	.align		4
.L_188:
        /*006c*/ 	.byte	0x03, 0x19
        /*006e*/ 	.short	0x001c


	//----- nvinfo : EIATTR_PARAM_CBANK
	.align		4
        /*0070*/ 	.byte	0x04, 0x0a
        /*0072*/ 	.short	(.L_190 - .L_189)
	.align		4
.L_189:
        /*0074*/ 	.word	index@(.nv.constant0._Z9substractPfS_S_i)
        /*0078*/ 	.short	0x0380
        /*007a*/ 	.short	0x001c


	//----- nvinfo : EIATTR_SW_WAR
	.align		4
.L_190:
        /*007c*/ 	.byte	0x04, 0x36
        /*007e*/ 	.short	(.L_192 - .L_191)
.L_191:
        /*0080*/ 	.word	0x00000008
.L_192:


//--------------------- .nv.info._Z3addPfS_S_i    --------------------------
	.section	.nv.info._Z3addPfS_S_i,"",@"SHT_CUDA_INFO"
	.sectionflags	@""
	.align	4


	//----- nvinfo : EIATTR_CUDA_API_VERSION
	.align		4
        /*0000*/ 	.byte	0x04, 0x37
        /*0002*/ 	.short	(.L_194 - .L_193)
.L_193:
        /*0004*/ 	.word	0x00000082


	//----- nvinfo : EIATTR_KPARAM_INFO
	.align		4
.L_194:
        /*0008*/ 	.byte	0x04, 0x17
        /*000a*/ 	.short	(.L_196 - .L_195)
.L_195:
        /*000c*/ 	.word	0x00000000
        /*0010*/ 	.short	0x0003
        /*0012*/ 	.short	0x0018
        /*0014*/ 	.byte	0x00, 0xf0, 0x11, 0x00


	//----- nvinfo : EIATTR_KPARAM_INFO
	.align		4
.L_196:
        /*0018*/ 	.byte	0x04, 0x17
        /*001a*/ 	.short	(.L_198 - .L_197)
.L_197:
        /*001c*/ 	.word	0x00000000
        /*0020*/ 	.short	0x0002
        /*0022*/ 	.short	0x0010
        /*0024*/ 	.byte	0x00, 0xf5, 0x21, 0x00


	//----- nvinfo : EIATTR_KPARAM_INFO
	.align		4
.L_198:
        /*0028*/ 	.byte	0x04, 0x17
        /*002a*/ 	.short	(.L_200 - .L_199)
.L_199:
        /*002c*/ 	.word	0x00000000
        /*0030*/ 	.short	0x0001
        /*0032*/ 	.short	0x0008
        /*0034*/ 	.byte	0x00, 0xf5, 0x21, 0x00


	//----- nvinfo : EIATTR_KPARAM_INFO
	.align		4
.L_200:
        /*0038*/ 	.byte	0x04, 0x17
        /*003a*/ 	.short	(.L_202 - .L_201)
.L_201:
        /*003c*/ 	.word	0x00000000
        /*0040*/ 	.short	0x0000
        /*0042*/ 	.short	0x0000
        /*0044*/ 	.byte	0x00, 0xf5, 0x21, 0x00


	//----- nvinfo : EIATTR_SPARSE_MMA_MASK
	.align		4
.L_202:
        /*0048*/ 	.byte	0x03, 0x50
        /*004a*/ 	.short	0x0000


	//----- nvinfo : EIATTR_MAXREG_COUNT
	.align		4
        /*004c*/ 	.byte	0x03, 0x1b
        /*004e*/ 	.short	0x00ff


	//----- nvinfo : EIATTR_MERCURY_ISA_VERSION
	.align		4
        /*0050*/ 	.byte	0x03, 0x5f
        /*0052*/ 	.short	0x0101


	//----- nvinfo : EIATTR_VRC_CTA_INIT_COUNT
	.align		4
        /*0054*/ 	.byte	0x02, 0x4a
	.zero		1
	.zero		1


	//----- nvinfo : EIATTR_EXIT_INSTR_OFFSETS
	.align		4
        /*0058*/ 	.byte	0x04, 0x1c
        /*005a*/ 	.short	(.L_204 - .L_203)


	//   ....[0]....
.L_203:
        /*005c*/ 	.word	0x00000070


	//   ....[1]....
        /*0060*/ 	.word	0x00000180


	//----- nvinfo : EIATTR_CRS_STACK_SIZE
	.align		4
.L_204:
        /*0064*/ 	.byte	0x04, 0x1e
        /*0066*/ 	.short	(.L_206 - .L_205)
.L_205:
        /*0068*/ 	.word	0x00000000


	//----- nvinfo : EIATTR_CBANK_PARAM_SIZE
	.align		4
.L_206:
        /*006c*/ 	.byte	0x03, 0x19
        /*006e*/ 	.short	0x001c


	//----- nvinfo : EIATTR_PARAM_CBANK
	.align		4
        /*0070*/ 	.byte	0x04, 0x0a
        /*0072*/ 	.short	(.L_208 - .L_207)
	.align		4
.L_207:
        /*0074*/ 	.word	index@(.nv.constant0._Z3addPfS_S_i)
        /*0078*/ 	.short	0x0380
        /*007a*/ 	.short	0x001c


	//----- nvinfo : EIATTR_SW_WAR
	.align		4
.L_208:
        /*007c*/ 	.byte	0x04, 0x36
        /*007e*/ 	.short	(.L_210 - .L_209)
.L_209:
        /*0080*/ 	.word	0x00000008
.L_210:


//--------------------- .nv.callgraph             --------------------------
	.section	.nv.callgraph,"",@"SHT_CUDA_CALLGRAPH"
	.align	4
	.sectionentsize	8
	.align		4
        /*0000*/ 	.word	0x00000000
	.align		4
        /*0004*/ 	.word	0xffffffff
	.align		4
        /*0008*/ 	.word	0x00000000
	.align		4
        /*000c*/ 	.word	0xfffffffe
	.align		4
        /*0010*/ 	.word	0x00000000
	.align		4
        /*0014*/ 	.word	0xfffffffd
	.align		4
        /*0018*/ 	.word	0x00000000
	.align		4
        /*001c*/ 	.word	0xfffffffc


//--------------------- .nv.constant4             --------------------------
	.section	.nv.constant4,"a",@progbits
	.align	8
	.align		8
.nv.constant4:
        /*0000*/ 	.dword	_ZN34_INTERNAL_0d73c1dd_4_k_cu_fd3f512c4cuda3std3__45__cpo5beginE
	.align		8
        /*0008*/ 	.dword	_ZN34_INTERNAL_0d73c1dd_4_k_cu_fd3f512c4cuda3std3__45__cpo3endE
	.align		8
        /*0010*/ 	.dword	_ZN34_INTERNAL_0d73c1dd_4_k_cu_fd3f512c4cuda3std3__45__cpo6cbeginE
	.align		8
        /*0018*/ 	.dword	_ZN34_INTERNAL_0d73c1dd_4_k_cu_fd3f512c4cuda3std3__45__cpo4cendE
	.align		8
        /*0020*/ 	.dword	_ZN34_INTERNAL_0d73c1dd_4_k_cu_fd3f512c4cuda3std3__45__cpo6rbeginE
	.align		8
        /*0028*/ 	.dword	_ZN34_INTERNAL_0d73c1dd_4_k_cu_fd3f512c4cuda3std3__45__cpo4rendE
	.align		8
        /*0030*/ 	.dword	_ZN34_INTERNAL_0d73c1dd_4_k_cu_fd3f512c4cuda3std3__45__cpo7crbeginE
	.align		8
        /*0038*/ 	.dword	_ZN34_INTERNAL_0d73c1dd_4_k_cu_fd3f512c4cuda3std3__45__cpo5crendE
	.align		8
        /*0040*/ 	.dword	_ZN34_INTERNAL_0d73c1dd_4_k_cu_fd3f512c4cuda3std3__436_GLOBAL__N__0d73c1dd_4_k_cu_fd3f512c6ignoreE
	.align		8
        /*0048*/ 	.dword	_ZN34_INTERNAL_0d73c1dd_4_k_cu_fd3f512c4cuda3std3__419piecewise_constructE
	.align		8
        /*0050*/ 	.dword	_ZN34_INTERNAL_0d73c1dd_4_k_cu_fd3f512c4cuda3std3__48in_placeE
	.align		8
        /*0058*/ 	.dword	_ZN34_INTERNAL_0d73c1dd_4_k_cu_fd3f512c4cuda3std3__420unreachable_sentinelE
	.align		8
        /*0060*/ 	.dword	_ZN34_INTERNAL_0d73c1dd_4_k_cu_fd3f512c4cuda3std3__47nulloptE
	.align		8
        /*0068*/ 	.dword	_ZN34_INTERNAL_0d73c1dd_4_k_cu_fd3f512c4cuda3std3__48unexpectE
	.align		8
        /*0070*/ 	.dword	_ZN34_INTERNAL_0d73c1dd_4_k_cu_fd3f512c4cuda3std6ranges3__45__cpo4swapE
	.align		8
        /*0078*/ 	.dword	_ZN34_INTERNAL_0d73c1dd_4_k_cu_fd3f512c4cuda3std6ranges3__45__cpo9iter_moveE
	.align		8
        /*0080*/ 	.dword	_ZN34_INTERNAL_0d73c1dd_4_k_cu_fd3f512c4cuda3std6ranges3__45__cpo5beginE
	.align		8
        /*0088*/ 	.dword	_ZN34_INTERNAL_0d73c1dd_4_k_cu_fd3f512c4cuda3std6ranges3__45__cpo3endE
	.align		8
        /*0090*/ 	.dword	_ZN34_INTERNAL_0d73c1dd_4_k_cu_fd3f512c4cuda3std6ranges3__45__cpo6cbeginE
	.align		8
        /*0098*/ 	.dword	_ZN34_INTERNAL_0d73c1dd_4_k_cu_fd3f512c4cuda3std6ranges3__45__cpo4cendE
	.align		8
        /*00a0*/ 	.dword	_ZN34_INTERNAL_0d73c1dd_4_k_cu_fd3f512c4cuda3std6ranges3__45__cpo7advanceE
	.align		8
        /*00a8*/ 	.dword	_ZN34_INTERNAL_0d73c1dd_4_k_cu_fd3f512c4cuda3std6ranges3__45__cpo9iter_swapE
	.align		8
        /*00b0*/ 	.dword	_ZN34_INTERNAL_0d73c1dd_4_k_cu_fd3f512c4cuda3std6ranges3__45__cpo4nextE
	.align		8
        /*00b8*/ 	.dword	_ZN34_INTERNAL_0d73c1dd_4_k_cu_fd3f512c4cuda3std6ranges3__45__cpo4prevE
	.align		8
        /*00c0*/ 	.dword	_ZN34_INTERNAL_0d73c1dd_4_k_cu_fd3f512c4cuda3std6ranges3__45__cpo4dataE
	.align		8
        /*00c8*/ 	.dword	_ZN34_INTERNAL_0d73c1dd_4_k_cu_fd3f512c4cuda3std6ranges3__45__cpo5cdataE
	.align		8
        /*00d0*/ 	.dword	_ZN34_INTERNAL_0d73c1dd_4_k_cu_fd3f512c4cuda3std6ranges3__45__cpo4sizeE
	.align		8
        /*00d8*/ 	.dword	_ZN34_INTERNAL_0d73c1dd_4_k_cu_fd3f512c4cuda3std6ranges3__45__cpo5ssizeE
	.align		8
        /*00e0*/ 	.dword	_ZN34_INTERNAL_0d73c1dd_4_k_cu_fd3f512c4cuda3std6ranges3__45__cpo8distanceE
	.align		8
        /*00e8*/ 	.dword	_ZN34_INTERNAL_0d73c1dd_4_k_cu_fd3f512c6thrust24THRUST_300001_SM_1000_NS8cuda_cub3parE
	.align		8
        /*00f0*/ 	.dword	_ZN34_INTERNAL_0d73c1dd_4_k_cu_fd3f512c6thrust24THRUST_300001_SM_1000_NS8cuda_cub10par_nosyncE
	.align		8
        /*00f8*/ 	.dword	_ZN34_INTERNAL_0d73c1dd_4_k_cu_fd3f512c6thrust24THRUST_300001_SM_1000_NS6system6detail10sequential3seqE
	.align		8
        /*0100*/ 	.dword	_ZN34_INTERNAL_0d73c1dd_4_k_cu_fd3f512c6thrust24THRUST_300001_SM_1000_NS12placeholders2_1E
	.align		8
        /*0108*/ 	.dword	_ZN34_INTERNAL_0d73c1dd_4_k_cu_fd3f512c6thrust24THRUST_300001_SM_1000_NS12placeholders2_2E
	.align		8
        /*0110*/ 	.dword	_ZN34_INTERNAL_0d73c1dd_4_k_cu_fd3f512c6thrust24THRUST_300001_SM_1000_NS12placeholders2_3E
	.align		8
        /*0118*/ 	.dword	_ZN34_INTERNAL_0d73c1dd_4_k_cu_fd3f512c6thrust24THRUST_300001_SM_1000_NS12placeholders2_4E
	.align		8
        /*0120*/ 	.dword	_ZN34_INTERNAL_0d73c1dd_4_k_cu_fd3f512c6thrust24THRUST_300001_SM_1000_NS12placeholders2_5E
	.align		8
        /*0128*/ 	.dword	_ZN34_INTERNAL_0d73c1dd_4_k_cu_fd3f512c6thrust24THRUST_300001_SM_1000_NS12placeholders2_6E
	.align		8
        /*0130*/ 	.dword	_ZN34_INTERNAL_0d73c1dd_4_k_cu_fd3f512c6thrust24THRUST_300001_SM_1000_NS12placeholders2_7E
	.align		8
        /*0138*/ 	.dword	_ZN34_INTERNAL_0d73c1dd_4_k_cu_fd3f512c6thrust24THRUST_300001_SM_1000_NS12placeholders2_8E
	.align		8
        /*0140*/ 	.dword	_ZN34_INTERNAL_0d73c1dd_4_k_cu_fd3f512c6thrust24THRUST_300001_SM_1000_NS12placeholders2_9E
	.align		8
        /*0148*/ 	.dword	_ZN34_INTERNAL_0d73c1dd_4_k_cu_fd3f512c6thrust24THRUST_300001_SM_1000_NS12placeholders3_10E
	.align		8
        /*0150*/ 	.dword	_ZN34_INTERNAL_0d73c1dd_4_k_cu_fd3f512c6thrust24THRUST_300001_SM_1000_NS3seqE


//--------------------- .text._ZN3cub18CUB_300001_SM_10006detail11EmptyKernelIvEEvv --------------------------
	.section	.text._ZN3cub18CUB_300001_SM_10006detail11EmptyKernelIvEEvv,"ax",@progbits
	.align	128
        .global         _ZN3cub18CUB_300001_SM_10006detail11EmptyKernelIvEEvv
        .type           _ZN3cub18CUB_300001_SM_10006detail11EmptyKernelIvEEvv,@function
        .size           _ZN3cub18CUB_300001_SM_10006detail11EmptyKernelIvEEvv,(.L_x_41 - _ZN3cub18CUB_300001_SM_10006detail11EmptyKernelIvEEvv)
        .other          _ZN3cub18CUB_300001_SM_10006detail11EmptyKernelIvEEvv,@"STO_CUDA_ENTRY STV_DEFAULT"
_ZN3cub18CUB_300001_SM_10006detail11EmptyKernelIvEEvv:
.text._ZN3cub18CUB_300001_SM_10006detail11EmptyKernelIvEEvv:
[----:B------:R-:W-:Y:S01]  /*0000*/  LDC R1, c[0x0][0x37c] ;  /* 0x0000df00ff017b82 */ /* 0x000fe20000000800 */
[----:B------:R-:W-:Y:S05]  /*0010*/  EXIT ;  /* 0x000000000000794d */ /* 0x000fea0003800000 */
.L_x_0:
[----:B------:R-:W-:-:S00]  /*0020*/  BRA `(.L_x_0) ;  /* 0xfffffffc00fc7947 */ /* 0x000fc0000383ffff */
[----:B------:R-:W-:-:S00]  /*0030*/  NOP ;  /* 0x0000000000007918 */ /* 0x000fc00000000000 */
        /* <DEDUP_REMOVED lines=12> */
.L_x_41:


//--------------------- .text._Z10matMultVecPfS_S_ii --------------------------
	.section	.text._Z10matMultVecPfS_S_ii,"ax",@progbits
	.align	128
        .global         _Z10matMultVecPfS_S_ii
        .type           _Z10matMultVecPfS_S_ii,@function
        .size           _Z10matMultVecPfS_S_ii,(.L_x_42 - _Z10matMultVecPfS_S_ii)
        .other          _Z10matMultVecPfS_S_ii,@"STO_CUDA_ENTRY STV_DEFAULT"
_Z10matMultVecPfS_S_ii:
.text._Z10matMultVecPfS_S_ii:
[----:B------:R-:W-:Y:S01]  /*0000*/  LDC R1, c[0x0][0x37c] ;  /* 0x0000df00ff017b82 */ /* 0x000fe20000000800 */
[----:B------:R-:W0:Y:S07]  /*0010*/  S2R R0, SR_TID.X ;  /* 0x0000000000007919 */ /* 0x000e2e0000002100 */
[----:B------:R-:W0:Y:S01]  /*0020*/  S2UR UR4, SR_CTAID.X ;  /* 0x00000000000479c3 */ /* 0x000e220000002500 */
[----:B------:R-:W1:Y:S01]  /*0030*/  LDCU UR6, c[0x0][0x398] ;  /* 0x00007300ff0677ac */ /* 0x000e620008000800 */
[----:B------:R-:W-:Y:S06]  /*0040*/  BSSY.RECONVERGENT B0, `(.L_x_1) ;  /* 0x00000f5000007945 */ /* 0x000fec0003800200 */
[----:B------:R-:W0:Y:S02]  /*0050*/  LDC R3, c[0x0][0x360] ;  /* 0x0000d800ff037b82 */ /* 0x000e240000000800 */
[----:B0-----:R-:W-:-:S05]  /*0060*/  IMAD R0, R3, UR4, R0 ;  /* 0x0000000403007c24 */ /* 0x001fca000f8e0200 */
[----:B-1----:R-:W-:-:S13]  /*0070*/  ISETP.GE.AND P0, PT, R0, UR6, PT ;  /* 0x0000000600007c0c */ /* 0x002fda000bf06270 */
[----:B------:R-:W-:Y:S05]  /*0080*/  @P0 BRA `(.L_x_2) ;  /* 0x0000000c00c00947 */ /* 0x000fea0003800000 */
[----:B------:R-:W0:Y:S01]  /*0090*/  LDC R6, c[0x0][0x39c] ;  /* 0x0000e700ff067b82 */ /* 0x000e220000000800 */
[----:B------:R-:W1:Y:S07]  /*00a0*/  LDCU UR4, c[0x0][0x370] ;  /* 0x00006e00ff0477ac */ /* 0x000e6e0008000800 */
[----:B------:R-:W2:Y:S01]  /*00b0*/  LDC.64 R10, c[0x0][0x358] ;  /* 0x0000d600ff0a7b82 */ /* 0x000ea20000000a00 */
[----:B-1----:R-:W-:Y:S01]  /*00c0*/  IMAD R3, R3, UR4, RZ ;  /* 0x0000000403037c24 */ /* 0x002fe2000f8e02ff */
[----:B0-----:R-:W-:-:S13]  /*00d0*/  ISETP.GT.AND P0, PT, R6, RZ, PT ;  /* 0x000000ff0600720c */ /* 0x001fda0003f04270 */
[----:B--2---:R-:W-:Y:S05]  /*00e0*/  @P0 BRA `(.L_x_3) ;  /* 0x0000000000240947 */ /* 0x004fea0003800000 */
[----:B------:R-:W0:Y:S02]  /*00f0*/  LDC.64 R6, c[0x0][0x390] ;  /* 0x0000e400ff067b82 */ /* 0x000e240000000a00 */
.L_x_4:
[----:B01----:R-:W-:Y:S01]  /*0100*/  IMAD.WIDE R4, R0, 0x4, R6 ;  /* 0x0000000400047825 */ /* 0x003fe200078e0206 */
[----:B------:R-:W-:Y:S02]  /*0110*/  R2UR UR4, R10 ;  /* 0x000000000a0472ca */ /* 0x000fe400000e0000 */
[----:B------:R-:W-:Y:S01]  /*0120*/  R2UR UR5, R11 ;  /* 0x000000000b0572ca */ /* 0x000fe200000e0000 */
[----:B------:R-:W-:-:S05]  /*0130*/  IMAD.IADD R0, R3, 0x1, R0 ;  /* 0x0000000103007824 */ /* 0x000fca00078e0200 */
[----:B------:R-:W-:-:S07]  /*0140*/  ISETP.GE.AND P0, PT, R0, UR6, PT ;  /* 0x0000000600007c0c */ /* 0x000fce000bf06270 */
[----:B------:R1:W-:Y:S06]  /*0150*/  STG.E desc[UR4][R4.64], RZ ;  /* 0x000000ff04007986 */ /* 0x0003ec000c101904 */
[----:B------:R-:W-:Y:S05]  /*0160*/  @!P0 BRA `(.L_x_4) ;  /* 0xfffffffc00e48947 */ /* 0x000fea000383ffff */
[----:B------:R-:W-:Y:S05]  /*0170*/  BRA `(.L_x_2) ;  /* 0x0000000c00847947 */ /* 0x000fea0003800000 */
.L_x_3:
[----:B------:R-:W0:Y:S01]  /*0180*/  LDC.64 R12, c[0x0][0x380] ;  /* 0x0000e000ff0c7b82 */ /* 0x000e220000000a00 */
[C---:B------:R-:W-:Y:S02]  /*0190*/  LOP3.LUT R2, R6.reuse, 0x7, RZ, 0xc0, !PT ;  /* 0x0000000706027812 */ /* 0x040fe400078ec0ff */
[----:B------:R-:W-:-:S03]  /*01a0*/  LOP3.LUT R5, R6, 0xf, RZ, 0xc0, !PT ;  /* 0x0000000f06057812 */ /* 0x000fc600078ec0ff */
[----:B------:R-:W-:-:S05]  /*01b0*/  VIADD R4, R2, 0xffffffff ;  /* 0xffffffff02047836 */ /* 0x000fca0000000000 */
[----:B------:R-:W-:Y:S02]  /*01c0*/  ISETP.GE.U32.AND P0, PT, R4, 0x3, PT ;  /* 0x000000030400780c */ /* 0x000fe40003f06070 */
[C---:B------:R-:W-:Y:S02]  /*01d0*/  LOP3.LUT R4, R6.reuse, 0x7ffffff0, RZ, 0xc0, !PT ;  /* 0x7ffffff006047812 */ /* 0x040fe400078ec0ff */
[----:B------:R-:W-:-:S03]  /*01e0*/  LOP3.LUT R6, R6, 0x3, RZ, 0xc0, !PT ;  /* 0x0000000306067812 */ /* 0x000fc600078ec0ff */
[----:B------:R-:W-:Y:S01]  /*01f0*/  IMAD.MOV R7, RZ, RZ, -R4 ;  /* 0x000000ffff077224 */ /* 0x000fe200078e0a04 */
[----:B0-----:R-:W-:-:S04]  /*0200*/  IADD3 R12, P1, PT, R12, 0x20, RZ ;  /* 0x000000200c0c7810 */ /* 0x001fc80007f3e0ff */
[----:B------:R-:W-:-:S09]  /*0210*/  IADD3.X R13, PT, PT, RZ, R13, RZ, P1, !PT ;  /* 0x0000000dff0d7210 */ /* 0x000fd20000ffe4ff */
.L_x_10:
[----:B01234-:R-:W0:Y:S01]  /*0220*/  LDC.64 R14, c[0x0][0x390] ;  /* 0x0000e400ff0e7b82 */ /* 0x01fe220000000a00 */
[----:B------:R-:W-:Y:S01]  /*0230*/  R2UR UR8, R10 ;  /* 0x000000000a0872ca */ /* 0x000fe200000e0000 */
[----:B------:R-:W1:Y:S01]  /*0240*/  LDCU.64 UR4, c[0x0][0x398] ;  /* 0x00007300ff0477ac */ /* 0x000e620008000a00 */
[----:B------:R-:W-:Y:S01]  /*0250*/  R2UR UR9, R11 ;  /* 0x000000000b0972ca */ /* 0x000fe200000e0000 */
[----:B------:R-:W-:Y:S02]  /*0260*/  HFMA2 R9, -RZ, RZ, 0, 0 ;  /* 0x00000000ff097431 */ /* 0x000fe400000001ff */
[----:B------:R-:W-:Y:S01]  /*0270*/  IMAD.MOV.U32 R21, RZ, RZ, RZ ;  /* 0x000000ffff157224 */ /* 0x000fe200078e00ff */
[----:B-1----:R-:W-:Y:S02]  /*0280*/  UISETP.GE.U32.AND UP0, UPT, UR5, 0x10, UPT ;  /* 0x000000100500788c */ /* 0x002fe4000bf06070 */
[C---:B------:R-:W-:Y:S02]  /*0290*/  IMAD R8, R0.reuse, UR5, RZ ;  /* 0x0000000500087c24 */ /* 0x040fe4000f8e02ff */
[----:B0-----:R-:W-:-:S04]  /*02a0*/  IMAD.WIDE R14, R0, 0x4, R14 ;  /* 0x00000004000e7825 */ /* 0x001fc800078e020e */
[----:B------:R-:W-:Y:S01]  /*02b0*/  IMAD.IADD R0, R3, 0x1, R0 ;  /* 0x0000000103007824 */ /* 0x000fe200078e0200 */
[----:B------:R0:W-:Y:S04]  /*02c0*/  STG.E desc[UR8][R14.64], RZ ;  /* 0x000000ff0e007986 */ /* 0x0001e8000c101908 */
[----:B------:R-:W-:Y:S01]  /*02d0*/  ISETP.GE.AND P1, PT, R0, UR4, PT ;  /* 0x0000000400007c0c */ /* 0x000fe2000bf26270 */
[----:B------:R-:W-:-:S12]  /*02e0*/  BRA.U !UP0, `(.L_x_5) ;  /* 0x0000000508587547 */ /* 0x000fd8000b800000 */
[----:B------:R-:W1:Y:S01]  /*02f0*/  LDCU.64 UR4, c[0x0][0x388] ;  /* 0x00007100ff0477ac */ /* 0x000e620008000a00 */
[----:B------:R-:W-:Y:S01]  /*0300*/  IMAD.MOV.U32 R21, RZ, RZ, RZ ;  /* 0x000000ffff157224 */ /* 0x000fe200078e00ff */
[----:B------:R-:W-:Y:S01]  /*0310*/  MOV R23, R8 ;  /* 0x0000000800177202 */ /* 0x000fe20000000f00 */
[----:B------:R-:W-:Y:S01]  /*0320*/  IMAD.MOV.U32 R9, RZ, RZ, R7 ;  /* 0x000000ffff097224 */ /* 0x000fe200078e0007 */
[----:B-1----:R-:W-:-:S04]  /*0330*/  UIADD3 UR4, UP0, UPT, UR4, 0x20, URZ ;  /* 0x0000002004047890 */ /* 0x002fc8000ff1e0ff */
[----:B------:R-:W-:Y:S02]  /*0340*/  UIADD3.X UR5, UPT, UPT, URZ, UR5, URZ, UP0, !UPT ;  /* 0x00000005ff057290 */ /* 0x000fe400087fe4ff */
[----:B------:R-:W-:-:S04]  /*0350*/  IMAD.U32 R18, RZ, RZ, UR4 ;  /* 0x00000004ff127e24 */ /* 0x000fc8000f8e00ff */
[----:B------:R-:W-:-:S07]  /*0360*/  MOV R19, UR5 ;  /* 0x0000000500137c02 */ /* 0x000fce0008000f00 */
.L_x_6:
[C---:B------:R-:W-:Y:S01]  /*0370*/  R2UR UR8, R10.reuse ;  /* 0x000000000a0872ca */ /* 0x040fe200000e0000 */
[----:B------:R-:W-:Y:S01]  /*0380*/  IMAD.WIDE R16, R23, 0x4, R12 ;  /* 0x0000000417107825 */ /* 0x000fe200078e020c */
[C---:B------:R-:W-:Y:S02]  /*0390*/  R2UR UR9, R11.reuse ;  /* 0x000000000b0972ca */ /* 0x040fe400000e0000 */
[----:B------:R-:W-:Y:S02]  /*03a0*/  R2UR UR4, R10 ;  /* 0x000000000a0472ca */ /* 0x000fe400000e0000 */
[----:B------:R-:W-:-:S09]  /*03b0*/  R2UR UR5, R11 ;  /* 0x000000000b0572ca */ /* 0x000fd200000e0000 */
[----:B--2---:R-:W2:Y:S04]  /*03c0*/  LDG.E R22, desc[UR8][R18.64+-0x20] ;  /* 0xffffe00812167981 */ /* 0x004ea8000c1e1900 */
[----:B------:R-:W2:Y:S01]  /*03d0*/  LDG.E R20, desc[UR4][R16.64+-0x20] ;  /* 0xffffe00410147981 */ /* 0x000ea2000c1e1900 */
[----:B------:R-:W-:Y:S02]  /*03e0*/  R2UR UR10, R10 ;  /* 0x000000000a0a72ca */ /* 0x000fe400000e0000 */
[----:B------:R-:W-:Y:S01]  /*03f0*/  R2UR UR11, R11 ;  /* 0x000000000b0b72ca */ /* 0x000fe200000e0000 */
[----:B--2---:R-:W-:-:S05]  /*0400*/  FFMA R21, R20, R22, R21 ;  /* 0x0000001614157223 */ /* 0x004fca0000000015 */
[----:B------:R1:W-:Y:S04]  /*0410*/  STG.E desc[UR4][R14.64], R21 ;  /* 0x000000150e007986 */ /* 0x0003e8000c101904 */
[----:B------:R-:W2:Y:S04]  /*0420*/  LDG.E R20, desc[UR8][R16.64+-0x1c] ;  /* 0xffffe40810147981 */ /* 0x000ea8000c1e1900 */
[----:B------:R-:W2:Y:S02]  /*0430*/  LDG.E R22, desc[UR10][R18.64+-0x1c] ;  /* 0xffffe40a12167981 */ /* 0x000ea4000c1e1900 */
[----:B--2---:R-:W-:-:S05]  /*0440*/  FFMA R25, R20, R22, R21 ;  /* 0x0000001614197223 */ /* 0x004fca0000000015 */
[----:B------:R2:W-:Y:S04]  /*0450*/  STG.E desc[UR4][R14.64], R25 ;  /* 0x000000190e007986 */ /* 0x0005e8000c101904 */
[----:B------:R-:W1:Y:S04]  /*0460*/  LDG.E R20, desc[UR8][R16.64+-0x18] ;  /* 0xffffe80810147981 */ /* 0x000e68000c1e1900 */
[----:B------:R-:W1:Y:S02]  /*0470*/  LDG.E R22, desc[UR10][R18.64+-0x18] ;  /* 0xffffe80a12167981 */ /* 0x000e64000c1e1900 */
[----:B-1----:R-:W-:-:S05]  /*0480*/  FFMA R21, R20, R22, R25 ;  /* 0x0000001614157223 */ /* 0x002fca0000000019 */
        /* <DEDUP_REMOVED lines=45> */
[----:B------:R-:W3:Y:S04]  /*0760*/  LDG.E R20, desc[UR8][R16.64+0x18] ;  /* 0x0000180810147981 */ /* 0x000ee8000c1e1900 */
[----:B------:R-:W3:Y:S01]  /*0770*/  LDG.E R22, desc[UR10][R18.64+0x18] ;  /* 0x0000180a12167981 */ /* 0x000ee2000c1e1900 */
[----:B------:R-:W-:Y:S02]  /*0780*/  VIADD R9, R9, 0x10 ;  /* 0x0000001009097836 */ /* 0x000fe40000000000 */
[----:B---3--:R-:W-:-:S05]  /*0790*/  FFMA R27, R20, R22, R25 ;  /* 0x00000016141b7223 */ /* 0x008fca0000000019 */
[----:B------:R2:W-:Y:S04]  /*07a0*/  STG.E desc[UR4][R14.64], R27 ;  /* 0x0000001b0e007986 */ /* 0x0005e8000c101904 */
[----:B------:R-:W3:Y:S04]  /*07b0*/  LDG.E R20, desc[UR8][R16.64+0x1c] ;  /* 0x00001c0810147981 */ /* 0x000ee8000c1e1900 */
[----:B-1----:R1:W3:Y:S01]  /*07c0*/  LDG.E R21, desc[UR10][R18.64+0x1c] ;  /* 0x00001c0a12157981 */ /* 0x0022e2000c1e1900 */
[----:B------:R-:W-:Y:S02]  /*07d0*/  ISETP.NE.AND P2, PT, R9, RZ, PT ;  /* 0x000000ff0900720c */ /* 0x000fe40003f45270 */
[----:B------:R-:W-:-:S02]  /*07e0*/  IADD3 R23, PT, PT, R23, 0x10, RZ ;  /* 0x0000001017177810 */ /* 0x000fc40007ffe0ff */
[----:B-1----:R-:W-:-:S05]  /*07f0*/  IADD3 R18, P3, PT, R18, 0x40, RZ ;  /* 0x0000004012127810 */ /* 0x002fca0007f7e0ff */
[----:B------:R-:W-:Y:S02]  /*0800*/  IMAD.X R19, RZ, RZ, R19, P3 ;  /* 0x000000ffff137224 */ /* 0x000fe400018e0613 */
[----:B---3--:R-:W-:-:S05]  /*0810*/  FFMA R21, R20, R21, R27 ;  /* 0x0000001514157223 */ /* 0x008fca000000001b */
[----:B------:R2:W-:Y:S01]  /*0820*/  STG.E desc[UR4][R14.64], R21 ;  /* 0x000000150e007986 */ /* 0x0005e2000c101904 */
[----:B------:R-:W-:Y:S05]  /*0830*/  @P2 BRA `(.L_x_6) ;  /* 0xfffffff800cc2947 */ /* 0x000fea000383ffff */
[----:B------:R-:W-:-:S07]  /*0840*/  IMAD.MOV.U32 R9, RZ, RZ, R4 ;  /* 0x000000ffff097224 */ /* 0x000fce00078e0004 */
.L_x_5:
[----:B------:R-:W-:-:S13]  /*0850*/  ISETP.NE.AND P2, PT, R5, RZ, PT ;  /* 0x000000ff0500720c */ /* 0x000fda0003f45270 */
[----:B------:R-:W-:Y:S05]  /*0860*/  @!P2 BRA `(.L_x_7) ;  /* 0x0000000400c4a947 */ /* 0x000fea0003800000 */
[----:B------:R-:W-:Y:S01]  /*0870*/  VIADD R16, R5, 0xffffffff ;  /* 0xffffffff05107836 */ /* 0x000fe20000000000 */
[----:B------:R-:W-:-:S04]  /*0880*/  ISETP.NE.AND P3, PT, R2, RZ, PT ;  /* 0x000000ff0200720c */ /* 0x000fc80003f65270 */
[----:B------:R-:W-:-:S13]  /*0890*/  ISETP.GE.U32.AND P2, PT, R16, 0x7, PT ;  /* 0x000000071000780c */ /* 0x000fda0003f46070 */
[----:B------:R-:W-:Y:S05]  /*08a0*/  @!P2 BRA `(.L_x_8) ;  /* 0x0000000000b0a947 */ /* 0x000fea0003800000 */
[----:B------:R-:W1:Y:S01]  /*08b0*/  LDC.64 R18, c[0x0][0x380] ;  /* 0x0000e000ff127b82 */ /* 0x000e620000000a00 */
[C---:B------:R-:W-:Y:S02]  /*08c0*/  R2UR UR4, R10.reuse ;  /* 0x000000000a0472ca */ /* 0x040fe400000e0000 */
[C---:B------:R-:W-:Y:S02]  /*08d0*/  R2UR UR5, R11.reuse ;  /* 0x000000000b0572ca */ /* 0x040fe400000e0000 */
[----:B------:R-:W-:Y:S02]  /*08e0*/  R2UR UR8, R10 ;  /* 0x000000000a0872ca */ /* 0x000fe400000e0000 */
[----:B------:R-:W-:Y:S01]  /*08f0*/  R2UR UR9, R11 ;  /* 0x000000000b0972ca */ /* 0x000fe200000e0000 */
[----:B------:R-:W3:Y:S01]  /*0900*/  LDC.64 R16, c[0x0][0x388] ;  /* 0x0000e200ff107b82 */ /* 0x000ee20000000a00 */
[----:B------:R-:W-:-:S05]  /*0910*/  IADD3 R23, PT, PT, R8, R9, RZ ;  /* 0x0000000908177210 */ /* 0x000fca0007ffe0ff */
[----:B-1----:R-:W-:-:S05]  /*0920*/  IMAD.WIDE R18, R23, 0x4, R18 ;  /* 0x0000000417127825 */ /* 0x002fca00078e0212 */
[----:B------:R-:W2:Y:S01]  /*0930*/  LDG.E R20, desc[UR4][R18.64] ;  /* 0x0000000412147981 */ /* 0x000ea2000c1e1900 */
[----:B---3--:R-:W-:-:S05]  /*0940*/  IMAD.WIDE.U32 R16, R9, 0x4, R16 ;  /* 0x0000000409107825 */ /* 0x008fca00078e0010 */
        /* <DEDUP_REMOVED lines=25> */
[----:B------:R-:W2:Y:S04]  /*0ae0*/  LDG.E R20, desc[UR8][R18.64+0x18] ;  /* 0x0000180812147981 */ /* 0x000ea8000c1e1900 */
[----:B------:R-:W2:Y:S02]  /*0af0*/  LDG.E R22, desc[UR10][R16.64+0x18] ;  /* 0x0000180a10167981 */ /* 0x000ea4000c1e1900 */
[----:B--2---:R-:W-:-:S05]  /*0b00*/  FFMA R25, R20, R22, R23 ;  /* 0x0000001614197223 */ /* 0x004fca0000000017 */
[----:B------:R3:W-:Y:S04]  /*0b10*/  STG.E desc[UR4][R14.64], R25 ;  /* 0x000000190e007986 */ /* 0x0007e8000c101904 */
[----:B------:R-:W2:Y:S04]  /*0b20*/  LDG.E R20, desc[UR8][R18.64+0x1c] ;  /* 0x00001c0812147981 */ /* 0x000ea8000c1e1900 */
[----:B-1----:R-:W2:Y:S01]  /*0b30*/  LDG.E R21, desc[UR10][R16.64+0x1c] ;  /* 0x00001c0a10157981 */ /* 0x002ea2000c1e1900 */
[----:B------:R-:W-:Y:S02]  /*0b40*/  VIADD R9, R9, 0x8 ;  /* 0x0000000809097836 */ /* 0x000fe40000000000 */
[----:B--2---:R-:W-:-:S05]  /*0b50*/  FFMA R21, R20, R21, R25 ;  /* 0x0000001514157223 */ /* 0x004fca0000000019 */
[----:B------:R3:W-:Y:S02]  /*0b60*/  STG.E desc[UR4][R14.64], R21 ;  /* 0x000000150e007986 */ /* 0x0007e4000c101904 */
.L_x_8:
[----:B------:R-:W-:Y:S05]  /*0b70*/  @!P3 BRA `(.L_x_7) ;  /* 0x000000040000b947 */ /* 0x000fea0003800000 */
[----:B------:R-:W-:Y:S01]  /*0b80*/  ISETP.NE.AND P2, PT, R6, RZ, PT ;  /* 0x000000ff0600720c */ /* 0x000fe20003f45270 */
[----:B------:R-:W-:-:S12]  /*0b90*/  @!P0 BRA `(.L_x_9) ;  /* 0x0000000000708947 */ /* 0x000fd80003800000 */
[----:B------:R-:W1:Y:S01]  /*0ba0*/  LDC.64 R18, c[0x0][0x380] ;  /* 0x0000e000ff127b82 */ /* 0x000e620000000a00 */
[C---:B------:R-:W-:Y:S02]  /*0bb0*/  R2UR UR4, R10.reuse ;  /* 0x000000000a0472ca */ /* 0x040fe400000e0000 */
[C---:B------:R-:W-:Y:S02]  /*0bc0*/  R2UR UR5, R11.reuse ;  /* 0x000000000b0572ca */ /* 0x040fe400000e0000 */
[----:B------:R-:W-:Y:S02]  /*0bd0*/  R2UR UR8, R10 ;  /* 0x000000000a0872ca */ /* 0x000fe400000e0000 */
[----:B------:R-:W-:Y:S01]  /*0be0*/  R2UR UR9, R11 ;  /* 0x000000000b0972ca */ /* 0x000fe200000e0000 */
[----:B------:R-:W4:Y:S01]  /*0bf0*/  LDC.64 R16, c[0x0][0x388] ;  /* 0x0000e200ff107b82 */ /* 0x000f220000000a00 */
[----:B---3--:R-:W-:-:S05]  /*0c00*/  IADD3 R23, PT, PT, R8, R9, RZ ;  /* 0x0000000908177210 */ /* 0x008fca0007ffe0ff */
[----:B-1----:R-:W-:-:S05]  /*0c10*/  IMAD.WIDE R18, R23, 0x4, R18 ;  /* 0x0000000417127825 */ /* 0x002fca00078e0212 */
[----:B------:R-:W2:Y:S01]  /*0c20*/  LDG.E R20, desc[UR4][R18.64] ;  /* 0x0000000412147981 */ /* 0x000ea2000c1e1900 */
[----:B----4-:R-:W-:-:S05]  /*0c30*/  IMAD.WIDE.U32 R16, R9, 0x4, R16 ;  /* 0x0000000409107825 */ /* 0x010fca00078e0010 */
        /* <DEDUP_REMOVED lines=18> */
.L_x_9:
[----:B------:R-:W-:Y:S05]  /*0d60*/  @!P2 BRA `(.L_x_7) ;  /* 0x000000000084a947 */ /* 0x000fea0003800000 */
[----:B------:R-:W1:Y:S01]  /*0d70*/  LDC.64 R16, c[0x0][0x380] ;  /* 0x0000e000ff107b82 */ /* 0x000e620000000a00 */
[C---:B------:R-:W-:Y:S02]  /*0d80*/  R2UR UR4, R10.reuse ;  /* 0x000000000a0472ca */ /* 0x040fe400000e0000 */
[C---:B------:R-:W-:Y:S02]  /*0d90*/  R2UR UR5, R11.reuse ;  /* 0x000000000b0572ca */ /* 0x040fe400000e0000 */
[----:B------:R-:W-:Y:S02]  /*0da0*/  R2UR UR8, R10 ;  /* 0x000000000a0872ca */ /* 0x000fe400000e0000 */
[----:B------:R-:W-:Y:S01]  /*0db0*/  R2UR UR9, R11 ;  /* 0x000000000b0972ca */ /* 0x000fe200000e0000 */
[----:B------:R-:W5:Y:S01]  /*0dc0*/  LDC.64 R18, c[0x0][0x388] ;  /* 0x0000e200ff127b82 */ /* 0x000f620000000a00 */
[----:B---34-:R-:W-:-:S05]  /*0dd0*/  IADD3 R23, PT, PT, R8, R9, RZ ;  /* 0x0000000908177210 */ /* 0x018fca0007ffe0ff */
[----:B-1----:R-:W-:-:S05]  /*0de0*/  IMAD.WIDE R16, R23, 0x4, R16 ;  /* 0x0000000417107825 */ /* 0x002fca00078e0210 */
[----:B------:R-:W2:Y:S01]  /*0df0*/  LDG.E R8, desc[UR4][R16.64] ;  /* 0x0000000410087981 */ /* 0x000ea2000c1e1900 */
[----:B-----5:R-:W-:-:S05]  /*0e00*/  IMAD.WIDE.U32 R18, R9, 0x4, R18 ;  /* 0x0000000409127825 */ /* 0x020fca00078e0012 */
[----:B------:R-:W2:Y:S01]  /*0e10*/  LDG.E R9, desc[UR8][R18.64] ;  /* 0x0000000812097981 */ /* 0x000ea2000c1e1900 */
[----:B------:R-:W-:Y:S01]  /*0e20*/  ISETP.NE.AND P2, PT, R6, 0x1, PT ;  /* 0x000000010600780c */ /* 0x000fe20003f45270 */
[----:B--2---:R-:W-:-:S05]  /*0e30*/  FFMA R21, R8, R9, R21 ;  /* 0x0000000908157223 */ /* 0x004fca0000000015 */
[----:B------:R1:W-:Y:S07]  /*0e40*/  STG.E desc[UR4][R14.64], R21 ;  /* 0x000000150e007986 */ /* 0x0003ee000c101904 */
[----:B------:R-:W-:Y:S05]  /*0e50*/  @!P2 BRA `(.L_x_7) ;  /* 0x000000000048a947 */ /* 0x000fea0003800000 */
[C---:B------:R-:W-:Y:S02]  /*0e60*/  R2UR UR4, R10.reuse ;  /* 0x000000000a0472ca */ /* 0x040fe400000e0000 */
[C---:B------:R-:W-:Y:S02]  /*0e70*/  R2UR UR5, R11.reuse ;  /* 0x000000000b0572ca */ /* 0x040fe400000e0000 */
[----:B------:R-:W-:Y:S02]  /*0e80*/  R2UR UR8, R10 ;  /* 0x000000000a0872ca */ /* 0x000fe400000e0000 */
[----:B------:R-:W-:-:S09]  /*0e90*/  R2UR UR9, R11 ;  /* 0x000000000b0972ca */ /* 0x000fd200000e0000 */
[----:B------:R-:W2:Y:S04]  /*0ea0*/  LDG.E R8, desc[UR4][R16.64+0x4] ;  /* 0x0000040410087981 */ /* 0x000ea8000c1e1900 */
        /* <DEDUP_REMOVED lines=10> */
[----:B------:R-:W2:Y:S02]  /*0f50*/  LDG.E R19, desc[UR8][R18.64+0x8] ;  /* 0x0000080812137981 */ /* 0x000ea4000c1e1900 */
[----:B--2---:R-:W-:-:S05]  /*0f60*/  FFMA R9, R16, R19, R9 ;  /* 0x0000001310097223 */ /* 0x004fca0000000009 */
[----:B------:R2:W-:Y:S02]  /*0f70*/  STG.E desc[UR4][R14.64], R9 ;  /* 0x000000090e007986 */ /* 0x0005e4000c101904 */
.L_x_7:
[----:B------:R-:W-:Y:S05]  /*0f80*/  @!P1 BRA `(.L_x_10) ;  /* 0xfffffff000a49947 */ /* 0x000fea000383ffff */
.L_x_2:
[----:B------:R-:W-:Y:S05]  /*0f90*/  BSYNC.RECONVERGENT B0 ;  /* 0x0000000000007941 */ /* 0x000fea0003800200 */
.L_x_1:
[----:B------:R-:W-:Y:S06]  /*0fa0*/  BAR.SYNC.DEFER_BLOCKING 0x0 ;  /* 0x0000000000007b1d */ /* 0x000fec0000010000 */
[----:B------:R-:W-:Y:S05]  /*0fb0*/  EXIT ;  /* 0x000000000000794d */ /* 0x000fea0003800000 */
.L_x_11:
        /* <DEDUP_REMOVED lines=12> */
.L_x_42:


//--------------------- .text._Z20VecMaxOneStepComparePfi --------------------------
	.section	.text._Z20VecMaxOneStepComparePfi,"ax",@progbits
	.align	128
        .global         _Z20VecMaxOneStepComparePfi
        .type           _Z20VecMaxOneStepComparePfi,@function
        .size           _Z20VecMaxOneStepComparePfi,(.L_x_43 - _Z20VecMaxOneStepComparePfi)
        .other          _Z20VecMaxOneStepComparePfi,@"STO_CUDA_ENTRY STV_DEFAULT"
_Z20VecMaxOneStepComparePfi:
.text._Z20VecMaxOneStepComparePfi:
[----:B------:R-:W-:Y:S01]  /*0000*/  LDC R1, c[0x0][0x37c] ;  /* 0x0000df00ff017b82 */ /* 0x000fe20000000800 */
[----:B------:R-:W0:Y:S07]  /*0010*/  S2R R0, SR_TID.X ;  /* 0x0000000000007919 */ /* 0x000e2e0000002100 */
[----:B------:R-:W1:Y:S01]  /*0020*/  LDC R2, c[0x0][0x388] ;  /* 0x0000e200ff027b82 */ /* 0x000e620000000800 */
[----:B------:R-:W-:Y:S07]  /*0030*/  BSSY.RECONVERGENT B0, `(.L_x_12) ;  /* 0x000001b000007945 */ /* 0x000fee0003800200 */
[----:B------:R-:W0:Y:S08]  /*0040*/  S2UR UR4, SR_CTAID.X ;  /* 0x00000000000479c3 */ /* 0x000e300000002500 */
[----:B------:R-:W0:Y:S01]  /*0050*/  LDC R11, c[0x0][0x360] ;  /* 0x0000d800ff0b7b82 */ /* 0x000e220000000800 */
[----:B-1----:R-:W-:-:S04]  /*0060*/  LEA.HI R2, R2, R2, RZ, 0x1 ;  /* 0x0000000202027211 */ /* 0x002fc800078f08ff */
[----:B------:R-:W-:Y:S01]  /*0070*/  SHF.R.S32.HI R9, RZ, 0x1, R2 ;  /* 0x00000001ff097819 */ /* 0x000fe20000011402 */
[----:B0-----:R-:W-:-:S05]  /*0080*/  IMAD R0, R11, UR4, R0 ;  /* 0x000000040b007c24 */ /* 0x001fca000f8e0200 */
[----:B------:R-:W-:-:S13]  /*0090*/  ISETP.GE.AND P0, PT, R0, R9, PT ;  /* 0x000000090000720c */ /* 0x000fda0003f06270 */
[----:B------:R-:W-:Y:S05]  /*00a0*/  @P0 BRA `(.L_x_13) ;  /* 0x00000000004c0947 */ /* 0x000fea0003800000 */
[----:B------:R-:W0:Y:S01]  /*00b0*/  LDC.64 R12, c[0x0][0x358] ;  /* 0x0000d600ff0c7b82 */ /* 0x000e220000000a00 */
[----:B------:R-:W1:Y:S07]  /*00c0*/  LDCU UR4, c[0x0][0x370] ;  /* 0x00006e00ff0477ac */ /* 0x000e6e0008000800 */
[----:B------:R-:W2:Y:S01]  /*00d0*/  LDC.64 R4, c[0x0][0x380] ;  /* 0x0000e000ff047b82 */ /* 0x000ea20000000a00 */
[----:B-1----:R-:W-:-:S07]  /*00e0*/  IMAD R11, R11, UR4, RZ ;  /* 0x000000040b0b7c24 */ /* 0x002fce000f8e02ff */
.L_x_14:
[----:B0-----:R-:W-:Y:S01]  /*00f0*/  R2UR UR4, R12 ;  /* 0x000000000c0472ca */ /* 0x001fe200000e0000 */
[----:B--2---:R-:W-:Y:S01]  /*0100*/  IMAD.WIDE R6, R0, 0x4, R4 ;  /* 0x0000000400067825 */ /* 0x004fe200078e0204 */
[C---:B------:R-:W-:Y:S02]  /*0110*/  R2UR UR5, R13.reuse ;  /* 0x000000000d0572ca */ /* 0x040fe400000e0000 */
[----:B------:R-:W-:Y:S02]  /*0120*/  R2UR UR6, R12 ;  /* 0x000000000c0672ca */ /* 0x000fe400000e0000 */
[----:B------:R-:W-:Y:S01]  /*0130*/  R2UR UR7, R13 ;  /* 0x000000000d0772ca */ /* 0x000fe200000e0000 */
[----:B------:R-:W-:-:S08]  /*0140*/  IMAD.WIDE R2, R9, 0x4, R6 ;  /* 0x0000000409027825 */ /* 0x000fd000078e0206 */
[----:B------:R-:W2:Y:S04]  /*0150*/  LDG.E R8, desc[UR4][R6.64] ;  /* 0x0000000406087981 */ /* 0x000ea8000c1e1900 */
[----:B------:R-:W2:Y:S01]  /*0160*/  LDG.E R3, desc[UR6][R2.64] ;  /* 0x0000000602037981 */ /* 0x000ea2000c1e1900 */
[----:B------:R-:W-:Y:S01]  /*0170*/  IMAD.IADD R0, R11, 0x1, R0 ;  /* 0x000000010b007824 */ /* 0x000fe200078e0200 */
[----:B--2---:R-:W-:-:S13]  /*0180*/  FSETP.GEU.AND P0, PT, R8, R3, PT ;  /* 0x000000030800720b */ /* 0x004fda0003f0e000 */
[----:B------:R-:W-:Y:S02]  /*0190*/  @!P0 R2UR UR4, R12 ;  /* 0x000000000c0482ca */ /* 0x000fe400000e0000 */
[----:B------:R-:W-:-:S13]  /*01a0*/  @!P0 R2UR UR5, R13 ;  /* 0x000000000d0582ca */ /* 0x000fda00000e0000 */
[----:B------:R1:W-:Y:S01]  /*01b0*/  @!P0 STG.E desc[UR4][R6.64], R3 ;  /* 0x0000000306008986 */ /* 0x0003e2000c101904 */
[----:B------:R-:W-:-:S13]  /*01c0*/  ISETP.GE.AND P0, PT, R0, R9, PT ;  /* 0x000000090000720c */ /* 0x000fda0003f06270 */
[----:B-1----:R-:W-:Y:S05]  /*01d0*/  @!P0 BRA `(.L_x_14) ;  /* 0xfffffffc00c48947 */ /* 0x002fea000383ffff */
.L_x_13:
[----:B------:R-:W-:Y:S05]  /*01e0*/  BSYNC.RECONVERGENT B0 ;  /* 0x0000000000007941 */ /* 0x000fea0003800200 */
.L_x_12:
[----:B------:R-:W-:Y:S06]  /*01f0*/  BAR.SYNC.DEFER_BLOCKING 0x0 ;  /* 0x0000000000007b1d */ /* 0x000fec0000010000 */
[----:B------:R-:W-:Y:S05]  /*0200*/  EXIT ;  /* 0x000000000000794d */ /* 0x000fea0003800000 */
.L_x_15:
        /* <DEDUP_REMOVED lines=15> */
.L_x_43:


//--------------------- .text._Z13SwapForOddDimPfi --------------------------
	.section	.text._Z13SwapForOddDimPfi,"ax",@progbits
	.align	128
        .global         _Z13SwapForOddDimPfi
        .type           _Z13SwapForOddDimPfi,@function
        .size           _Z13SwapForOddDimPfi,(.L_x_44 - _Z13SwapForOddDimPfi)
        .other          _Z13SwapForOddDimPfi,@"STO_CUDA_ENTRY STV_DEFAULT"
_Z13SwapForOddDimPfi:
.text._Z13SwapForOddDimPfi:
[----:B------:R-:W-:Y:S08]  /*0000*/  LDC R1, c[0x0][0x37c] ;  /* 0x0000df00ff017b82 */ /* 0x000ff00000000800 */
[----:B------:R-:W0:Y:S01]  /*0010*/  LDC R7, c[0x0][0x388] ;  /* 0x0000e200ff077b82 */ /* 0x000e220000000800 */
[----:B------:R-:W1:Y:S07]  /*0020*/  LDCU.64 UR4, c[0x0][0x358] ;  /* 0x00006b00ff0477ac */ /* 0x000e6e0008000a00 */
[----:B------:R-:W0:Y:S08]  /*0030*/  LDC.64 R4, c[0x0][0x380] ;  /* 0x0000e000ff047b82 */ /* 0x000e300000000a00 */
[----:B------:R-:W2:Y:S01]  /*0040*/  LDC.64 R2, c[0x0][0x380] ;  /* 0x0000e000ff027b82 */ /* 0x000ea20000000a00 */
[----:B0-----:R-:W-:-:S06]  /*0050*/  IMAD.WIDE R4, R7, 0x4, R4 ;  /* 0x0000000407047825 */ /* 0x001fcc00078e0204 */
[----:B-1----:R-:W3:Y:S04]  /*0060*/  LDG.E R5, desc[UR4][R4.64+-0x4] ;  /* 0xfffffc0404057981 */ /* 0x002ee8000c1e1900 */
[----:B--2---:R-:W3:Y:S02]  /*0070*/  LDG.E R0, desc[UR4][R2.64] ;  /* 0x0000000402007981 */ /* 0x004ee4000c1e1900 */
[----:B---3--:R-:W-:-:S13]  /*0080*/  FSETP.GEU.AND P0, PT, R0, R5, PT ;  /* 0x000000050000720b */ /* 0x008fda0003f0e000 */
[----:B------:R-:W-:Y:S05]  /*0090*/  @P0 EXIT ;  /* 0x000000000000094d */ /* 0x000fea0003800000 */
[----:B------:R-:W-:Y:S01]  /*00a0*/  STG.E desc[UR4][R2.64], R5 ;  /* 0x0000000502007986 */ /* 0x000fe2000c101904 */
[----:B------:R-:W-:Y:S05]  /*00b0*/  EXIT ;  /* 0x000000000000794d */ /* 0x000fea0003800000 */
.L_x_16:
        /* <DEDUP_REMOVED lines=12> */
.L_x_44:


//--------------------- .text._Z6VecAbsPfi        --------------------------
	.section	.text._Z6VecAbsPfi,"ax",@progbits
	.align	128
        .global         _Z6VecAbsPfi
        .type           _Z6VecAbsPfi,@function
        .size           _Z6VecAbsPfi,(.L_x_45 - _Z6VecAbsPfi)
        .other          _Z6VecAbsPfi,@"STO_CUDA_ENTRY STV_DEFAULT"
_Z6VecAbsPfi:
.text._Z6VecAbsPfi:
[----:B------:R-:W-:Y:S01]  /*0000*/  LDC R1, c[0x0][0x37c] ;  /* 0x0000df00ff017b82 */ /* 0x000fe20000000800 */
[----:B------:R-:W0:Y:S07]  /*0010*/  S2R R0, SR_TID.X ;  /* 0x0000000000007919 */ /* 0x000e2e0000002100 */
[----:B------:R-:W0:Y:S01]  /*0020*/  S2UR UR4, SR_CTAID.X ;  /* 0x00000000000479c3 */ /* 0x000e220000002500 */
[----:B------:R-:W1:Y:S07]  /*0030*/  LDCU UR5, c[0x0][0x388] ;  /* 0x00007100ff0577ac */ /* 0x000e6e0008000800 */
[----:B------:R-:W0:Y:S02]  /*0040*/  LDC R7, c[0x0][0x360] ;  /* 0x0000d800ff077b82 */ /* 0x000e240000000800 */
[----:B0-----:R-:W-:-:S05]  /*0050*/  IMAD R0, R7, UR4, R0 ;  /* 0x0000000407007c24 */ /* 0x001fca000f8e0200 */
[----:B-1----:R-:W-:-:S13]  /*0060*/  ISETP.GE.AND P0, PT, R0, UR5, PT ;  /* 0x0000000500007c0c */ /* 0x002fda000bf06270 */
[----:B------:R-:W-:Y:S05]  /*0070*/  @P0 EXIT ;  /* 0x000000000000094d */ /* 0x000fea0003800000 */
[----:B------:R-:W0:Y:S01]  /*0080*/  LDC.64 R2, c[0x0][0x380] ;  /* 0x0000e000ff027b82 */ /* 0x000e220000000a00 */
[----:B------:R-:W1:Y:S01]  /*0090*/  LDCU UR4, c[0x0][0x370] ;  /* 0x00006e00ff0477ac */ /* 0x000e620008000800 */
[----:B------:R-:W2:Y:S01]  /*00a0*/  LDCU.64 UR6, c[0x0][0x358] ;  /* 0x00006b00ff0677ac */ /* 0x000ea20008000a00 */
[----:B------:R-:W3:Y:S01]  /*00b0*/  LDCU UR5, c[0x0][0x388] ;  /* 0x00007100ff0577ac */ /* 0x000ee20008000800 */
[----:B-1----:R-:W-:-:S07]  /*00c0*/  IMAD R7, R7, UR4, RZ ;  /* 0x0000000407077c24 */ /* 0x002fce000f8e02ff */
.L_x_17:
[----:B0-----:R-:W-:-:S05]  /*00d0*/  IMAD.WIDE R4, R0, 0x4, R2 ;  /* 0x0000000400047825 */ /* 0x001fca00078e0202 */
[----:B--2---:R-:W2:Y:S01]  /*00e0*/  LDG.E R9, desc[UR6][R4.64] ;  /* 0x0000000604097981 */ /* 0x004ea2000c1e1900 */
[----:B------:R-:W-:Y:S02]  /*00f0*/  IADD3 R0, PT, PT, R7, R0, RZ ;  /* 0x0000000007007210 */ /* 0x000fe40007ffe0ff */
[----:B--2---:R-:W-:-:S13]  /*0100*/  FSETP.GEU.AND P0, PT, R9, RZ, PT ;  /* 0x000000ff0900720b */ /* 0x004fda0003f0e000 */
[----:B------:R-:W-:-:S05]  /*0110*/  @!P0 FADD R9, -R9, -RZ ;  /* 0x800000ff09098221 */ /* 0x000fca0000000100 */
[----:B------:R1:W-:Y:S01]  /*0120*/  @!P0 STG.E desc[UR6][R4.64], R9 ;  /* 0x0000000904008986 */ /* 0x0003e2000c101906 */
[----:B---3--:R-:W-:-:S13]  /*0130*/  ISETP.GE.AND P0, PT, R0, UR5, PT ;  /* 0x0000000500007c0c */ /* 0x008fda000bf06270 */
[----:B-1----:R-:W-:Y:S05]  /*0140*/  @!P0 BRA `(.L_x_17) ;  /* 0xfffffffc00e08947 */ /* 0x002fea000383ffff */
[----:B------:R-:W-:Y:S05]  /*0150*/  EXIT ;  /* 0x000000000000794d */ /* 0x000fea0003800000 */
.L_x_18:
        /* <DEDUP_REMOVED lines=10> */
.L_x_45:


//--------------------- .text._Z10diaMultVecPfS_i --------------------------
	.section	.text._Z10diaMultVecPfS_i,"ax",@progbits
	.align	128
        .global         _Z10diaMultVecPfS_i
        .type           _Z10diaMultVecPfS_i,@function
        .size           _Z10diaMultVecPfS_i,(.L_x_40 - _Z10diaMultVecPfS_i)
        .other          _Z10diaMultVecPfS_i,@"STO_CUDA_ENTRY STV_DEFAULT"
_Z10diaMultVecPfS_i:
.text._Z10diaMultVecPfS_i:
        /* <DEDUP_REMOVED lines=10> */
[----:B------:R-:W2:Y:S06]  /*00a0*/  LDCU.64 UR6, c[0x0][0x358] ;  /* 0x00006b00ff0677ac */ /* 0x000eac0008000a00 */
[----:B------:R-:W3:Y:S01]  /*00b0*/  LDC.64 R6, c[0x0][0x388] ;  /* 0x0000e200ff067b82 */ /* 0x000ee20000000a00 */
[----:B------:R-:W4:Y:S01]  /*00c0*/  LDCU UR5, c[0x0][0x390] ;  /* 0x00007200ff0577ac */ /* 0x000f220008000800 */
[----:B-1----:R-:W-:-:S07]  /*00d0*/  IMAD R2, R2, UR4, RZ ;  /* 0x0000000402027c24 */ /* 0x002fce000f8e02ff */
.L_x_23:
[----:B0-----:R-:W-:-:S05]  /*00e0*/  IMAD.WIDE R8, R11, 0x4, R4 ;  /* 0x000000040b087825 */ /* 0x001fca00078e0204 */
[----:B--2---:R-:W2:Y:S01]  /*00f0*/  LDG.E R15, desc[UR6][R8.64] ;  /* 0x00000006080f7981 */ /* 0x004ea2000c1e1900 */
[--C-:B------:R-:W-:Y:S01]  /*0100*/  IMAD.MOV.U32 R3, RZ, RZ, R11.reuse ;  /* 0x000000ffff037224 */ /* 0x100fe200078e000b */
[----:B------:R-:W-:Y:S01]  /*0110*/  BSSY.RECONVERGENT B0, `(.L_x_19) ;  /* 0x0000015000007945 */ /* 0x000fe20003800200 */
[----:B------:R-:W-:-:S05]  /*0120*/  IMAD.IADD R11, R2, 0x1, R11 ;  /* 0x00000001020b7824 */ /* 0x000fca00078e020b */
[----:B----4-:R-:W-:Y:S02]  /*0130*/  ISETP.GE.AND P2, PT, R11, UR5, PT ;  /* 0x000000050b007c0c */ /* 0x010fe4000bf46270 */
[----:B--2---:R-:W-:-:S13]  /*0140*/  FSETP.NEU.AND P0, PT, R15, RZ, PT ;  /* 0x000000ff0f00720b */ /* 0x004fda0003f0d000 */
[----:B------:R-:W-:Y:S05]  /*0150*/  @!P0 BRA `(.L_x_20) ;  /* 0x0000000000408947 */ /* 0x000fea0003800000 */
[----:B---3--:R-:W-:-:S05]  /*0160*/  IMAD.WIDE R8, R3, 0x4, R6 ;  /* 0x0000000403087825 */ /* 0x008fca00078e0206 */
[----:B------:R-:W2:Y:S01]  /*0170*/  LDG.E R0, desc[UR6][R8.64] ;  /* 0x0000000608007981 */ /* 0x000ea2000c1e1900 */
[----:B------:R-:W0:Y:S01]  /*0180*/  MUFU.RCP R3, R15 ;  /* 0x0000000f00037308 */ /* 0x000e220000001000 */
[----:B------:R-:W-:Y:S01]  /*0190*/  BSSY.RECONVERGENT B1, `(.L_x_21) ;  /* 0x000000b000017945 */ /* 0x000fe20003800200 */
[----:B0-----:R-:W-:-:S04]  /*01a0*/  FFMA R10, -R15, R3, 1 ;  /* 0x3f8000000f0a7423 */ /* 0x001fc80000000103 */
[----:B------:R-:W-:Y:S02]  /*01b0*/  FFMA R3, R3, R10, R3 ;  /* 0x0000000a03037223 */ /* 0x000fe40000000003 */
[----:B--2---:R-:W0:Y:S02]  /*01c0*/  FCHK P0, R0, R15 ;  /* 0x0000000f00007302 */ /* 0x004e240000000000 */
[----:B------:R-:W-:-:S04]  /*01d0*/  FFMA R10, R0, R3, RZ ;  /* 0x00000003000a7223 */ /* 0x000fc800000000ff */
[----:B------:R-:W-:-:S04]  /*01e0*/  FFMA R12, -R15, R10, R0 ;  /* 0x0000000a0f0c7223 */ /* 0x000fc80000000100 */
[----:B------:R-:W-:Y:S01]  /*01f0*/  FFMA R3, R3, R12, R10 ;  /* 0x0000000c03037223 */ /* 0x000fe2000000000a */
[----:B0-----:R-:W-:Y:S06]  /*0200*/  @!P0 BRA `(.L_x_22) ;  /* 0x00000000000c8947 */ /* 0x001fec0003800000 */
[----:B------:R-:W-:-:S07]  /*0210*/  MOV R10, 0x230 ;  /* 0x00000230000a7802 */ /* 0x000fce0000000f00 */
[----:B------:R-:W-:Y:S05]  /*0220*/  CALL.REL.NOINC `($__internal_0_$__cuda_sm3x_div_rn_noftz_f32_slowpath) ;  /* 0x0000000000187944 */ /* 0x000fea0003c00000 */
[----:B------:R-:W-:-:S07]  /*0230*/  IMAD.MOV.U32 R3, RZ, RZ, R0 ;  /* 0x000000ffff037224 */ /* 0x000fce00078e0000 */
.L_x_22:
[----:B------:R-:W-:Y:S05]  /*0240*/  BSYNC.RECONVERGENT B1 ;  /* 0x0000000000017941 */ /* 0x000fea0003800200 */
.L_x_21:
[----:B------:R0:W-:Y:S02]  /*0250*/  STG.E desc[UR6][R8.64], R3 ;  /* 0x0000000308007986 */ /* 0x0001e4000c101906 */
.L_x_20:
[----:B------:R-:W-:Y:S05]  /*0260*/  BSYNC.RECONVERGENT B0 ;  /* 0x0000000000007941 */ /* 0x000fea0003800200 */
.L_x_19:
[----:B------:R-:W-:Y:S05]  /*0270*/  @!P2 BRA `(.L_x_23) ;  /* 0xfffffffc0098a947 */ /* 0x000fea000383ffff */
[----:B------:R-:W-:Y:S05]  /*0280*/  EXIT ;  /* 0x000000000000794d */ /* 0x000fea0003800000 */
        .weak           $__internal_0_$__cuda_sm3x_div_rn_noftz_f32_slowpath
        .type           $__internal_0_$__cuda_sm3x_div_rn_noftz_f32_slowpath,@function
        .size           $__internal_0_$__cuda_sm3x_div_rn_noftz_f32_slowpath,(.L_x_40 - $__internal_0_$__cuda_sm3x_div_rn_noftz_f32_slowpath)
$__internal_0_$__cuda_sm3x_div_rn_noftz_f32_slowpath:
[----:B------:R-:W-:Y:S01]  /*0290*/  SHF.R.U32.HI R13, RZ, 0x17, R15 ;  /* 0x00000017ff0d7819 */ /* 0x000fe2000001160f */
[----:B------:R-:W-:Y:S01]  /*02a0*/  BSSY.RECONVERGENT B2, `(.L_x_24) ;  /* 0x0000064000027945 */ /* 0x000fe20003800200 */
[--C-:B------:R-:W-:Y:S01]  /*02b0*/  SHF.R.U32.HI R3, RZ, 0x17, R0.reuse ;  /* 0x00000017ff037819 */ /* 0x100fe20000011600 */
[----:B------:R-:W-:Y:S01]  /*02c0*/  IMAD.MOV.U32 R14, RZ, RZ, R0 ;  /* 0x000000ffff0e7224 */ /* 0x000fe200078e0000 */
[----:B------:R-:W-:Y:S02]  /*02d0*/  LOP3.LUT R13, R13, 0xff, RZ, 0xc0, !PT ;  /* 0x000000ff0d0d7812 */ /* 0x000fe400078ec0ff */
[----:B------:R-:W-:-:S03]  /*02e0*/  LOP3.LUT R18, R3, 0xff, RZ, 0xc0, !PT ;  /* 0x000000ff03127812 */ /* 0x000fc600078ec0ff */
[----:B------:R-:W-:Y:S02]  /*02f0*/  VIADD R17, R13, 0xffffffff ;  /* 0xffffffff0d117836 */ /* 0x000fe40000000000 */
[----:B------:R-:W-:-:S03]  /*0300*/  VIADD R16, R18, 0xffffffff ;  /* 0xffffffff12107836 */ /* 0x000fc60000000000 */
[----:B------:R-:W-:-:S04]  /*0310*/  ISETP.GT.U32.AND P0, PT, R17, 0xfd, PT ;  /* 0x000000fd1100780c */ /* 0x000fc80003f04070 */
[----:B------:R-:W-:-:S13]  /*0320*/  ISETP.GT.U32.OR P0, PT, R16, 0xfd, P0 ;  /* 0x000000fd1000780c */ /* 0x000fda0000704470 */
[----:B------:R-:W-:Y:S01]  /*0330*/  @!P0 IMAD.MOV.U32 R12, RZ, RZ, RZ ;  /* 0x000000ffff0c8224 */ /* 0x000fe200078e00ff */
[----:B------:R-:W-:Y:S06]  /*0340*/  @!P0 BRA `(.L_x_25) ;  /* 0x0000000000608947 */ /* 0x000fec0003800000 */
[----:B------:R-:W-:Y:S01]  /*0350*/  FSETP.GTU.FTZ.AND P0, PT, |R0|, +INF , PT ;  /* 0x7f8000000000780b */ /* 0x000fe20003f1c200 */
[----:B------:R-:W-:Y:S01]  /*0360*/  IMAD.MOV.U32 R3, RZ, RZ, R15 ;  /* 0x000000ffff037224 */ /* 0x000fe200078e000f */
[----:B------:R-:W-:-:S04]  /*0370*/  FSETP.GTU.FTZ.AND P1, PT, |R15|, +INF , PT ;  /* 0x7f8000000f00780b */ /* 0x000fc80003f3c200 */
[----:B------:R-:W-:-:S13]  /*0380*/  PLOP3.LUT P0, PT, P0, P1, PT, 0xf8, 0x8f ;  /* 0x00000000008f781c */ /* 0x000fda0000703f70 */
[----:B------:R-:W-:Y:S05]  /*0390*/  @P0 BRA `(.L_x_26) ;  /* 0x00000004004c0947 */ /* 0x000fea0003800000 */
[----:B------:R-:W-:-:S13]  /*03a0*/  LOP3.LUT P0, RZ, R15, 0x7fffffff, R14, 0xc8, !PT ;  /* 0x7fffffff0fff7812 */ /* 0x000fda000780c80e */
[----:B------:R-:W-:Y:S05]  /*03b0*/  @!P0 BRA `(.L_x_27) ;  /* 0x00000004003c8947 */ /* 0x000fea0003800000 */
[C---:B------:R-:W-:Y:S02]  /*03c0*/  FSETP.NEU.FTZ.AND P3, PT, |R0|.reuse, +INF , PT ;  /* 0x7f8000000000780b */ /* 0x040fe40003f7d200 */
[----:B------:R-:W-:Y:S02]  /*03d0*/  FSETP.NEU.FTZ.AND P1, PT, |R3|, +INF , PT ;  /* 0x7f8000000300780b */ /* 0x000fe40003f3d200 */
[----:B------:R-:W-:-:S11]  /*03e0*/  FSETP.NEU.FTZ.AND P0, PT, |R0|, +INF , PT ;  /* 0x7f8000000000780b */ /* 0x000fd60003f1d200 */
[----:B------:R-:W-:Y:S05]  /*03f0*/  @!P1 BRA !P3, `(.L_x_27) ;  /* 0x00000004002c9947 */ /* 0x000fea0005800000 */
[----:B------:R-:W-:-:S04]  /*0400*/  LOP3.LUT P3, RZ, R14, 0x7fffffff, RZ, 0xc0, !PT ;  /* 0x7fffffff0eff7812 */ /* 0x000fc8000786c0ff */
[----:B------:R-:W-:-:S13]  /*0410*/  PLOP3.LUT P1, PT, P1, P3, PT, 0x2f, 0xf2 ;  /* 0x0000000000f2781c */ /* 0x000fda0000f26577 */
[----:B------:R-:W-:Y:S05]  /*0420*/  @P1 BRA `(.L_x_28) ;  /* 0x0000000400181947 */ /* 0x000fea0003800000 */
[----:B------:R-:W-:-:S04]  /*0430*/  LOP3.LUT P1, RZ, R15, 0x7fffffff, RZ, 0xc0, !PT ;  /* 0x7fffffff0fff7812 */ /* 0x000fc8000782c0ff */
[----:B------:R-:W-:-:S13]  /*0440*/  PLOP3.LUT P0, PT, P0, P1, PT, 0x2f, 0xf2 ;  /* 0x0000000000f2781c */ /* 0x000fda0000702577 */
[----:B------:R-:W-:Y:S05]  /*0450*/  @P0 BRA `(.L_x_29) ;  /* 0x0000000400000947 */ /* 0x000fea0003800000 */
[----:B------:R-:W-:Y:S02]  /*0460*/  ISETP.GE.AND P0, PT, R16, RZ, PT ;  /* 0x000000ff1000720c */ /* 0x000fe40003f06270 */
[----:B------:R-:W-:-:S11]  /*0470*/  ISETP.GE.AND P1, PT, R17, RZ, PT ;  /* 0x000000ff1100720c */ /* 0x000fd60003f26270 */
[----:B------:R-:W-:Y:S02]  /*0480*/  @P0 IMAD.MOV.U32 R12, RZ, RZ, RZ ;  /* 0x000000ffff0c0224 */ /* 0x000fe400078e00ff */
[----:B------:R-:W-:Y:S01]  /*0490*/  @!P0 FFMA R14, R0, 1.84467440737095516160e+19, RZ ;  /* 0x5f800000000e8823 */ /* 0x000fe200000000ff */
[----:B------:R-:W-:Y:S02]  /*04a0*/  @!P0 IMAD.MOV.U32 R12, RZ, RZ, -0x40 ;  /* 0xffffffc0ff0c8424 */ /* 0x000fe400078e00ff */
[----:B------:R-:W-:Y:S02]  /*04b0*/  @!P1 FFMA R15, R3, 1.84467440737095516160e+19, RZ ;  /* 0x5f800000030f9823 */ /* 0x000fe400000000ff */
[----:B------:R-:W-:-:S07]  /*04c0*/  @!P1 VIADD R12, R12, 0x40 ;  /* 0x000000400c0c9836 */ /* 0x000fce0000000000 */
.L_x_25:
[----:B------:R-:W-:Y:S01]  /*04d0*/  LEA R0, R13, 0xc0800000, 0x17 ;  /* 0xc08000000d007811 */ /* 0x000fe200078eb8ff */
[----:B------:R-:W-:Y:S01]  /*04e0*/  VIADD R3, R18, 0xffffff81 ;  /* 0xffffff8112037836 */ /* 0x000fe20000000000 */
[----:B------:R-:W-:Y:S03]  /*04f0*/  BSSY.RECONVERGENT B3, `(.L_x_30) ;  /* 0x0000035000037945 */ /* 0x000fe60003800200 */
[----:B------:R-:W-:Y:S01]  /*0500*/  IMAD.IADD R15, R15, 0x1, -R0 ;  /* 0x000000010f0f7824 */ /* 0x000fe200078e0a00 */
[C---:B------:R-:W-:Y:S01]  /*0510*/  IADD3 R13, PT, PT, R3.reuse, 0x7f, -R13 ;  /* 0x0000007f030d7810 */ /* 0x040fe20007ffe80d */
[----:B------:R-:W-:Y:S02]  /*0520*/  IMAD R0, R3, -0x800000, R14 ;  /* 0xff80000003007824 */ /* 0x000fe400078e020e */
[----:B------:R-:W0:Y:S01]  /*0530*/  MUFU.RCP R16, R15 ;  /* 0x0000000f00107308 */ /* 0x000e220000001000 */
[----:B------:R-:W-:Y:S01]  /*0540*/  FADD.FTZ R17, -R15, -RZ ;  /* 0x800000ff0f117221 */ /* 0x000fe20000010100 */
[----:B------:R-:W-:-:S03]  /*0550*/  IMAD.IADD R13, R13, 0x1, R12 ;  /* 0x000000010d0d7824 */ /* 0x000fc600078e020c */
[----:B0-----:R-:W-:-:S04]  /*0560*/  FFMA R19, R16, R17, 1 ;  /* 0x3f80000010137423 */ /* 0x001fc80000000011 */
[----:B------:R-:W-:-:S04]  /*0570*/  FFMA R21, R16, R19, R16 ;  /* 0x0000001310157223 */ /* 0x000fc80000000010 */
[----:B------:R-:W-:-:S04]  /*0580*/  FFMA R14, R0, R21, RZ ;  /* 0x00000015000e7223 */ /* 0x000fc800000000ff */
[----:B------:R-:W-:-:S04]  /*0590*/  FFMA R19, R17, R14, R0 ;  /* 0x0000000e11137223 */ /* 0x000fc80000000000 */
[----:B------:R-:W-:-:S04]  /*05a0*/  FFMA R14, R21, R19, R14 ;  /* 0x00000013150e7223 */ /* 0x000fc8000000000e */
[----:B------:R-:W-:-:S04]  /*05b0*/  FFMA R17, R17, R14, R0 ;  /* 0x0000000e11117223 */ /* 0x000fc80000000000 */
[----:B------:R-:W-:-:S05]  /*05c0*/  FFMA R0, R21, R17, R14 ;  /* 0x0000001115007223 */ /* 0x000fca000000000e */
[----:B------:R-:W-:-:S04]  /*05d0*/  SHF.R.U32.HI R3, RZ, 0x17, R0 ;  /* 0x00000017ff037819 */ /* 0x000fc80000011600 */
[----:B------:R-:W-:-:S05]  /*05e0*/  LOP3.LUT R3, R3, 0xff, RZ, 0xc0, !PT ;  /* 0x000000ff03037812 */ /* 0x000fca00078ec0ff */
[----:B------:R-:W-:-:S04]  /*05f0*/  IMAD.IADD R15, R3, 0x1, R13 ;  /* 0x00000001030f7824 */ /* 0x000fc800078e020d */
[----:B------:R-:W-:-:S05]  /*0600*/  VIADD R3, R15, 0xffffffff ;  /* 0xffffffff0f037836 */ /* 0x000fca0000000000 */
[----:B------:R-:W-:-:S13]  /*0610*/  ISETP.GE.U32.AND P0, PT, R3, 0xfe, PT ;  /* 0x000000fe0300780c */ /* 0x000fda0003f06070 */
[----:B------:R-:W-:Y:S05]  /*0620*/  @!P0 BRA `(.L_x_31) ;  /* 0x0000000000808947 */ /* 0x000fea0003800000 */
[----:B------:R-:W-:-:S13]  /*0630*/  ISETP.GT.AND P0, PT, R15, 0xfe, PT ;  /* 0x000000fe0f00780c */ /* 0x000fda0003f04270 */
[----:B------:R-:W-:Y:S05]  /*0640*/  @P0 BRA `(.L_x_32) ;  /* 0x00000000006c0947 */ /* 0x000fea0003800000 */
[----:B------:R-:W-:-:S13]  /*0650*/  ISETP.GE.AND P0, PT, R15, 0x1, PT ;  /* 0x000000010f00780c */ /* 0x000fda0003f06270 */
[----:B------:R-:W-:Y:S05]  /*0660*/  @P0 BRA `(.L_x_33) ;  /* 0x0000000000740947 */ /* 0x000fea0003800000 */
[----:B------:R-:W-:Y:S02]  /*0670*/  ISETP.GE.AND P0, PT, R15, -0x18, PT ;  /* 0xffffffe80f00780c */ /* 0x000fe40003f06270 */
[----:B------:R-:W-:-:S11]  /*0680*/  LOP3.LUT R0, R0, 0x80000000, RZ, 0xc0, !PT ;  /* 0x8000000000007812 */ /* 0x000fd600078ec0ff */
[----:B------:R-:W-:Y:S05]  /*0690*/  @!P0 BRA `(.L_x_33) ;  /* 0x0000000000688947 */ /* 0x000fea0003800000 */
[CCC-:B------:R-:W-:Y:S01]  /*06a0*/  FFMA.RZ R3, R21.reuse, R17.reuse, R14.reuse ;  /* 0x0000001115037223 */ /* 0x1c0fe2000000c00e */
[-CC-:B------:R-:W-:Y:S01]  /*06b0*/  FFMA.RM R12, R21, R17.reuse, R14.reuse ;  /* 0x00000011150c7223 */ /* 0x180fe2000000400e */
[C---:B------:R-:W-:Y:S02]  /*06c0*/  ISETP.NE.AND P3, PT, R15.reuse, RZ, PT ;  /* 0x000000ff0f00720c */ /* 0x040fe40003f65270 */
[----:B------:R-:W-:Y:S02]  /*06d0*/  ISETP.NE.AND P1, PT, R15, RZ, PT ;  /* 0x000000ff0f00720c */ /* 0x000fe40003f25270 */
[----:B------:R-:W-:Y:S01]  /*06e0*/  LOP3.LUT R13, R3, 0x7fffff, RZ, 0xc0, !PT ;  /* 0x007fffff030d7812 */ /* 0x000fe200078ec0ff */
[----:B------:R-:W-:Y:S01]  /*06f0*/  FFMA.RP R3, R21, R17, R14 ;  /* 0x0000001115037223 */ /* 0x000fe2000000800e */
[----:B------:R-:W-:Y:S02]  /*0700*/  VIADD R14, R15, 0x20 ;  /* 0x000000200f0e7836 */ /* 0x000fe40000000000 */
[----:B------:R-:W-:Y:S01]  /*0710*/  LOP3.LUT R13, R13, 0x800000, RZ, 0xfc, !PT ;  /* 0x008000000d0d7812 */ /* 0x000fe200078efcff */
[----:B------:R-:W-:Y:S01]  /*0720*/  IMAD.MOV R15, RZ, RZ, -R15 ;  /* 0x000000ffff0f7224 */ /* 0x000fe200078e0a0f */
[----:B------:R-:W-:-:S02]  /*0730*/  FSETP.NEU.FTZ.AND P0, PT, R3, R12, PT ;  /* 0x0000000c0300720b */ /* 0x000fc40003f1d000 */
[----:B------:R-:W-:Y:S02]  /*0740*/  SHF.L.U32 R14, R13, R14, RZ ;  /* 0x0000000e0d0e7219 */ /* 0x000fe400000006ff */
[----:B------:R-:W-:Y:S02]  /*0750*/  SEL R12, R15, RZ, P3 ;  /* 0x000000ff0f0c7207 */ /* 0x000fe40001800000 */
[----:B------:R-:W-:Y:S02]  /*0760*/  ISETP.NE.AND P1, PT, R14, RZ, P1 ;  /* 0x000000ff0e00720c */ /* 0x000fe40000f25270 */
[----:B------:R-:W-:Y:S02]  /*0770*/  SHF.R.U32.HI R12, RZ, R12, R13 ;  /* 0x0000000cff0c7219 */ /* 0x000fe4000001160d */
[----:B------:R-:W-:Y:S02]  /*0780*/  PLOP3.LUT P0, PT, P0, P1, PT, 0xf8, 0x8f ;  /* 0x00000000008f781c */ /* 0x000fe40000703f70 */
[----:B------:R-:W-:-:S02]  /*0790*/  SHF.R.U32.HI R14, RZ, 0x1, R12 ;  /* 0x00000001ff0e7819 */ /* 0x000fc4000001160c */
[----:B------:R-:W-:-:S04]  /*07a0*/  SEL R3, RZ, 0x1, !P0 ;  /* 0x00000001ff037807 */ /* 0x000fc80004000000 */
[----:B------:R-:W-:-:S04]  /*07b0*/  LOP3.LUT R3, R3, 0x1, R14, 0xf8, !PT ;  /* 0x0000000103037812 */ /* 0x000fc800078ef80e */
[----:B------:R-:W-:-:S05]  /*07c0*/  LOP3.LUT R3, R3, R12, RZ, 0xc0, !PT ;  /* 0x0000000c03037212 */ /* 0x000fca00078ec0ff */
[----:B------:R-:W-:-:S05]  /*07d0*/  IMAD.IADD R3, R14, 0x1, R3 ;  /* 0x000000010e037824 */ /* 0x000fca00078e0203 */
[----:B------:R-:W-:Y:S01]  /*07e0*/  LOP3.LUT R0, R3, R0, RZ, 0xfc, !PT ;  /* 0x0000000003007212 */ /* 0x000fe200078efcff */
[----:B------:R-:W-:Y:S06]  /*07f0*/  BRA `(.L_x_33) ;  /* 0x0000000000107947 */ /* 0x000fec0003800000 */
.L_x_32:
[----:B------:R-:W-:-:S04]  /*0800*/  LOP3.LUT R0, R0, 0x80000000, RZ, 0xc0, !PT ;  /* 0x8000000000007812 */ /* 0x000fc800078ec0ff */
[----:B------:R-:W-:Y:S01]  /*0810*/  LOP3.LUT R0, R0, 0x7f800000, RZ, 0xfc, !PT ;  /* 0x7f80000000007812 */ /* 0x000fe200078efcff */
[----:B------:R-:W-:Y:S06]  /*0820*/  BRA `(.L_x_33) ;  /* 0x0000000000047947 */ /* 0x000fec0003800000 */
.L_x_31:
[----:B------:R-:W-:-:S07]  /*0830*/  IMAD R0, R13, 0x800000, R0 ;  /* 0x008000000d007824 */ /* 0x000fce00078e0200 */
.L_x_33:
[----:B------:R-:W-:Y:S05]  /*0840*/  BSYNC.RECONVERGENT B3 ;  /* 0x0000000000037941 */ /* 0x000fea0003800200 */
.L_x_30:
[----:B------:R-:W-:Y:S05]  /*0850*/  BRA `(.L_x_34) ;  /* 0x0000000000207947 */ /* 0x000fea0003800000 */
.L_x_29:
[----:B------:R-:W-:-:S04]  /*0860*/  LOP3.LUT R0, R15, 0x80000000, R14, 0x48, !PT ;  /* 0x800000000f007812 */ /* 0x000fc800078e480e */
[----:B------:R-:W-:Y:S01]  /*0870*/  LOP3.LUT R0, R0, 0x7f800000, RZ, 0xfc, !PT ;  /* 0x7f80000000007812 */ /* 0x000fe200078efcff */
[----:B------:R-:W-:Y:S06]  /*0880*/  BRA `(.L_x_34) ;  /* 0x0000000000147947 */ /* 0x000fec0003800000 */
.L_x_28:
[----:B------:R-:W-:Y:S01]  /*0890*/  LOP3.LUT R0, R15, 0x80000000, R14, 0x48, !PT ;  /* 0x800000000f007812 */ /* 0x000fe200078e480e */
[----:B------:R-:W-:Y:S06]  /*08a0*/  BRA `(.L_x_34) ;  /* 0x00000000000c7947 */ /* 0x000fec0003800000 */
.L_x_27:
[----:B------:R-:W0:Y:S01]  /*08b0*/  MUFU.RSQ R0, -QNAN ;  /* 0xffc0000000007908 */ /* 0x000e220000001400 */
[----:B------:R-:W-:Y:S05]  /*08c0*/  BRA `(.L_x_34) ;  /* 0x0000000000047947 */ /* 0x000fea0003800000 */
.L_x_26:
[----:B------:R-:W-:-:S07]  /*08d0*/  FADD.FTZ R0, R0, R3 ;  /* 0x0000000300007221 */ /* 0x000fce0000010000 */
.L_x_34:
[----:B------:R-:W-:Y:S05]  /*08e0*/  BSYNC.RECONVERGENT B2 ;  /* 0x0000000000027941 */ /* 0x000fea0003800200 */
.L_x_24:
[----:B------:R-:W-:Y:S02]  /*08f0*/  IMAD.MOV.U32 R12, RZ, RZ, R10 ;  /* 0x000000ffff0c7224 */ /* 0x000fe400078e000a */
[----:B------:R-:W-:-:S04]  /*0900*/  IMAD.MOV.U32 R13, RZ, RZ, 0x0 ;  /* 0x00000000ff0d7424 */ /* 0x000fc800078e00ff */
[----:B0-----:R-:W-:Y:S05]  /*0910*/  RET.REL.NODEC R12 `(_Z10diaMultVecPfS_i) ;  /* 0xfffffff40cb87950 */ /* 0x001fea0003c3ffff */
.L_x_35:
        /* <DEDUP_REMOVED lines=14> */
.L_x_40:


//--------------------- .text._Z9substractPfS_S_i --------------------------
	.section	.text._Z9substractPfS_S_i,"ax",@progbits
	.align	128
        .global         _Z9substractPfS_S_i
        .type           _Z9substractPfS_S_i,@function
        .size           _Z9substractPfS_S_i,(.L_x_47 - _Z9substractPfS_S_i)
        .other          _Z9substractPfS_S_i,@"STO_CUDA_ENTRY STV_DEFAULT"
_Z9substractPfS_S_i:
.text._Z9substractPfS_S_i:
        /* <DEDUP_REMOVED lines=11> */
[----:B------:R-:W3:Y:S08]  /*00b0*/  LDC.64 R8, c[0x0][0x380] ;  /* 0x0000e000ff087b82 */ /* 0x000ef00000000a00 */
[----:B------:R-:W4:Y:S01]  /*00c0*/  LDC.64 R10, c[0x0][0x388] ;  /* 0x0000e200ff0a7b82 */ /* 0x000f220000000a00 */
[----:B-1----:R-:W-:-:S07]  /*00d0*/  IMAD R15, R15, UR4, RZ ;  /* 0x000000040f0f7c24 */ /* 0x002fce000f8e02ff */
.L_x_36:
[----:B---3--:R-:W-:-:S04]  /*00e0*/  IMAD.WIDE R2, R0, 0x4, R8 ;  /* 0x0000000400027825 */ /* 0x008fc800078e0208 */
[C---:B----4-:R-:W-:Y:S02]  /*00f0*/  IMAD.WIDE R4, R0.reuse, 0x4, R10 ;  /* 0x0000000400047825 */ /* 0x050fe400078e020a */
[----:B--2---:R-:W2:Y:S04]  /*0100*/  LDG.E R2, desc[UR6][R2.64] ;  /* 0x0000000602027981 */ /* 0x004ea8000c1e1900 */
[----:B------:R-:W2:Y:S01]  /*0110*/  LDG.E R5, desc[UR6][R4.64] ;  /* 0x0000000604057981 */ /* 0x000ea2000c1e1900 */
[----:B01----:R-:W-:Y:S01]  /*0120*/  IMAD.WIDE R6, R0, 0x4, R12 ;  /* 0x0000000400067825 */ /* 0x003fe200078e020c */
[----:B------:R-:W-:-:S04]  /*0130*/  IADD3 R0, PT, PT, R15, R0, RZ ;  /* 0x000000000f007210 */ /* 0x000fc80007ffe0ff */
[----:B------:R-:W-:Y:S01]  /*0140*/  ISETP.GE.AND P0, PT, R0, UR5, PT ;  /* 0x0000000500007c0c */ /* 0x000fe2000bf06270 */
[----:B--2---:R-:W-:-:S05]  /*0150*/  FADD R17, R2, -R5 ;  /* 0x8000000502117221 */ /* 0x004fca0000000000 */
[----:B------:R1:W-:Y:S07]  /*0160*/  STG.E desc[UR6][R6.64], R17 ;  /* 0x0000001106007986 */ /* 0x0003ee000c101906 */
[----:B------:R-:W-:Y:S05]  /*0170*/  @!P0 BRA `(.L_x_36) ;  /* 0xfffffffc00d88947 */ /* 0x000fea000383ffff */
[----:B------:R-:W-:Y:S05]  /*0180*/  EXIT ;  /* 0x000000000000794d */ /* 0x000fea0003800000 */
.L_x_37:
        /* <DEDUP_REMOVED lines=15> */
.L_x_47:


//--------------------- .text._Z3addPfS_S_i       --------------------------
	.section	.text._Z3addPfS_S_i,"ax",@progbits
	.align	128
        .global         _Z3addPfS_S_i
        .type           _Z3addPfS_S_i,@function
        .size           _Z3addPfS_S_i,(.L_x_48 - _Z3addPfS_S_i)
        .other          _Z3addPfS_S_i,@"STO_CUDA_ENTRY STV_DEFAULT"
_Z3addPfS_S_i:
.text._Z3addPfS_S_i:
        /* <DEDUP_REMOVED lines=14> */
.L_x_38:
[----:B---3--:R-:W-:-:S04]  /*00e0*/  IMAD.WIDE R2, R0, 0x4, R8 ;  /* 0x0000000400027825 */ /* 0x008fc800078e0208 */
[C---:B----4-:R-:W-:Y:S02]  /*00f0*/  IMAD.WIDE R4, R0.reuse, 0x4, R10 ;  /* 0x0000000400047825 */ /* 0x050fe400078e020a */
[----:B--2---:R-:W2:Y:S04]  /*0100*/  LDG.E R2, desc[UR6][R2.64] ;  /* 0x0000000602027981 */ /* 0x004ea8000c1e1900 */
[----:B------:R-:W2:Y:S01]  /*0110*/  LDG.E R5, desc[UR6][R4.64] ;  /* 0x0000000604057981 */ /* 0x000ea2000c1e1900 */
[----:B01----:R-:W-:Y:S01]  /*0120*/  IMAD.WIDE R6, R0, 0x4, R12 ;  /* 0x0000000400067825 */ /* 0x003fe200078e020c */
[----:B------:R-:W-:-:S04]  /*0130*/  IADD3 R0, PT, PT, R15, R0, RZ ;  /* 0x000000000f007210 */ /* 0x000fc80007ffe0ff */
[----:B------:R-:W-:Y:S01]  /*0140*/  ISETP.GE.AND P0, PT, R0, UR5, PT ;  /* 0x0000000500007c0c */ /* 0x000fe2000bf06270 */
[----:B--2---:R-:W-:-:S05]  /*0150*/  FADD R17, R2, R5 ;  /* 0x0000000502117221 */ /* 0x004fca0000000000 */
[----:B------:R1:W-:Y:S07]  /*0160*/  STG.E desc[UR6][R6.64], R17 ;  /* 0x0000001106007986 */ /* 0x0003ee000c101906 */
[----:B------:R-:W-:Y:S05]  /*0170*/  @!P0 BRA `(.L_x_38) ;  /* 0xfffffffc00d88947 */ /* 0x000fea000383ffff */
[----:B------:R-:W-:Y:S05]  /*0180*/  EXIT ;  /* 0x000000000000794d */ /* 0x000fea0003800000 */
.L_x_39:
        /* <DEDUP_REMOVED lines=15> */
.L_x_48:


//--------------------- .nv.shared.reserved.0     --------------------------
	.section	.nv.shared.reserved.0,"aw",@nobits
	.weak		__nv_reservedSMEM_offset_0_alias
	.size		__nv_reservedSMEM_offset_0_alias, 0, 64
	.other		__nv_reservedSMEM_offset_0_alias,@"STO_CUDA_RESERVED_SHARED STV_DEFAULT"
__nv_reservedSMEM_offset_0_alias:
	.zero		0
	.zero		64


//--------------------- .nv.global                --------------------------
	.section	.nv.global,"aw",@nobits
.nv.global:
	.type		_ZN34_INTERNAL_0d73c1dd_4_k_cu_fd3f512c6thrust24THRUST_300001_SM_1000_NS3seqE,@object
	.size		_ZN34_INTERNAL_0d73c1dd_4_k_cu_fd3f512c6thrust24THRUST_300001_SM_1000_NS3seqE,(_ZN34_INTERNAL_0d73c1dd_4_k_cu_fd3f512c4cuda3std3__48in_placeE - _ZN34_INTERNAL_0d73c1dd_4_k_cu_fd3f512c6thrust24THRUST_300001_SM_1000_NS3seqE)
_ZN34_INTERNAL_0d73c1dd_4_k_cu_fd3f512c6thrust24THRUST_300001_SM_1000_NS3seqE:
	.zero		1
	.type		_ZN34_INTERNAL_0d73c1dd_4_k_cu_fd3f512c4cuda3std3__48in_placeE,@object
	.size		_ZN34_INTERNAL_0d73c1dd_4_k_cu_fd3f512c4cuda3std3__48in_placeE,(_ZN34_INTERNAL_0d73c1dd_4_k_cu_fd3f512c4cuda3std6ranges3__45__cpo4sizeE - _ZN34_INTERNAL_0d73c1dd_4_k_cu_fd3f512c4cuda3std3__48in_placeE)
_ZN34_INTERNAL_0d73c1dd_4_k_cu_fd3f512c4cuda3std3__48in_placeE:
	.zero		1
	.type		_ZN34_INTERNAL_0d73c1dd_4_k_cu_fd3f512c4cuda3std6ranges3__45__cpo4sizeE,@object
	.size		_ZN34_INTERNAL_0d73c1dd_4_k_cu_fd3f512c4cuda3std6ranges3__45__cpo4sizeE,(_ZN34_INTERNAL_0d73c1dd_4_k_cu_fd3f512c6thrust24THRUST_300001_SM_1000_NS12placeholders2_3E - _ZN34_INTERNAL_0d73c1dd_4_k_cu_fd3f512c4cuda3std6ranges3__45__cpo4sizeE)
_ZN34_INTERNAL_0d73c1dd_4_k_cu_fd3f512c4cuda3std6ranges3__45__cpo4sizeE:
	.zero		1
	.type		_ZN34_INTERNAL_0d73c1dd_4_k_cu_fd3f512c6thrust24THRUST_300001_SM_1000_NS12placeholders2_3E,@object
	.size		_ZN34_INTERNAL_0d73c1dd_4_k_cu_fd3f512c6thrust24THRUST_300001_SM_1000_NS12placeholders2_3E,(_ZN34_INTERNAL_0d73c1dd_4_k_cu_fd3f512c4cuda3std3__45__cpo6cbeginE - _ZN34_INTERNAL_0d73c1dd_4_k_cu_fd3f512c6thrust24THRUST_300001_SM_1000_NS12placeholders2_3E)
_ZN34_INTERNAL_0d73c1dd_4_k_cu_fd3f512c6thrust24THRUST_300001_SM_1000_NS12placeholders2_3E:
	.zero		1
	.type		_ZN34_INTERNAL_0d73c1dd_4_k_cu_fd3f512c4cuda3std3__45__cpo6cbeginE,@object
	.size		_ZN34_INTERNAL_0d73c1dd_4_k_cu_fd3f512c4cuda3std3__45__cpo6cbeginE,(_ZN34_INTERNAL_0d73c1dd_4_k_cu_fd3f512c4cuda3std6ranges3__45__cpo6cbeginE - _ZN34_INTERNAL_0d73c1dd_4_k_cu_fd3f512c4cuda3std3__45__cpo6cbeginE)
_ZN34_INTERNAL_0d73c1dd_4_k_cu_fd3f512c4cuda3std3__45__cpo6cbeginE:
	.zero		1
	.type		_ZN34_INTERNAL_0d73c1dd_4_k_cu_fd3f512c4cuda3std6ranges3__45__cpo6cbeginE,@object
	.size		_ZN34_INTERNAL_0d73c1dd_4_k_cu_fd3f512c4cuda3std6ranges3__45__cpo6cbeginE,(_ZN34_INTERNAL_0d73c1dd_4_k_cu_fd3f512c6thrust24THRUST_300001_SM_1000_NS12placeholders2_7E - _ZN34_INTERNAL_0d73c1dd_4_k_cu_fd3f512c4cuda3std6ranges3__45__cpo6cbeginE)
_ZN34_INTERNAL_0d73c1dd_4_k_cu_fd3f512c4cuda3std6ranges3__45__cpo6cbeginE:
	.zero		1
	.type		_ZN34_INTERNAL_0d73c1dd_4_k_cu_fd3f512c6thrust24THRUST_300001_SM_1000_NS12placeholders2_7E,@object
	.size		_ZN34_INTERNAL_0d73c1dd_4_k_cu_fd3f512c6thrust24THRUST_300001_SM_1000_NS12placeholders2_7E,(_ZN34_INTERNAL_0d73c1dd_4_k_cu_fd3f512c4cuda3std3__45__cpo7crbeginE - _ZN34_INTERNAL_0d73c1dd_4_k_cu_fd3f512c6thrust24THRUST_300001_SM_1000_NS12placeholders2_7E)
_ZN34_INTERNAL_0d73c1dd_4_k_cu_fd3f512c6thrust24THRUST_300001_SM_1000_NS12placeholders2_7E:
	.zero		1
	.type		_ZN34_INTERNAL_0d73c1dd_4_k_cu_fd3f512c4cuda3std3__45__cpo7crbeginE,@object
	.size		_ZN34_INTERNAL_0d73c1dd_4_k_cu_fd3f512c4cuda3std3__45__cpo7crbeginE,(_ZN34_INTERNAL_0d73c1dd_4_k_cu_fd3f512c4cuda3std6ranges3__45__cpo4nextE - _ZN34_INTERNAL_0d73c1dd_4_k_cu_fd3f512c4cuda3std3__45__cpo7crbeginE)
_ZN34_INTERNAL_0d73c1dd_4_k_cu_fd3f512c4cuda3std3__45__cpo7crbeginE:
	.zero		1
	.type		_ZN34_INTERNAL_0d73c1dd_4_k_cu_fd3f512c4cuda3std6ranges3__45__cpo4nextE,@object
	.size		_ZN34_INTERNAL_0d73c1dd_4_k_cu_fd3f512c4cuda3std6ranges3__45__cpo4nextE,(_ZN34_INTERNAL_0d73c1dd_4_k_cu_fd3f512c4cuda3std6ranges3__45__cpo4swapE - _ZN34_INTERNAL_0d73c1dd_4_k_cu_fd3f512c4cuda3std6ranges3__45__cpo4nextE)
_ZN34_INTERNAL_0d73c1dd_4_k_cu_fd3f512c4cuda3std6ranges3__45__cpo4nextE:
	.zero		1
	.type		_ZN34_INTERNAL_0d73c1dd_4_k_cu_fd3f512c4cuda3std6ranges3__45__cpo4swapE,@object
	.size		_ZN34_INTERNAL_0d73c1dd_4_k_cu_fd3f512c4cuda3std6ranges3__45__cpo4swapE,(_ZN34_INTERNAL_0d73c1dd_4_k_cu_fd3f512c6thrust24THRUST_300001_SM_1000_NS8cuda_cub10par_nosyncE - _ZN34_INTERNAL_0d73c1dd_4_k_cu_fd3f512c4cuda3std6ranges3__45__cpo4swapE)
_ZN34_INTERNAL_0d73c1dd_4_k_cu_fd3f512c4cuda3std6ranges3__45__cpo4swapE:
	.zero		1
	.type		_ZN34_INTERNAL_0d73c1dd_4_k_cu_fd3f512c6thrust24THRUST_300001_SM_1000_NS8cuda_cub10par_nosyncE,@object
	.size		_ZN34_INTERNAL_0d73c1dd_4_k_cu_fd3f512c6thrust24THRUST_300001_SM_1000_NS8cuda_cub10par_nosyncE,(_ZN34_INTERNAL_0d73c1dd_4_k_cu_fd3f512c6thrust24THRUST_300001_SM_1000_NS12placeholders2_9E - _ZN34_INTERNAL_0d73c1dd_4_k_cu_fd3f512c6thrust24THRUST_300001_SM_1000_NS8cuda_cub10par_nosyncE)
_ZN34_INTERNAL_0d73c1dd_4_k_cu_fd3f512c6thrust24THRUST_300001_SM_1000_NS8cuda_cub10par_nosyncE:
	.zero		1
	.type		_ZN34_INTERNAL_0d73c1dd_4_k_cu_fd3f512c6thrust24THRUST_300001_SM_1000_NS12placeholders2_9E,@object
	.size		_ZN34_INTERNAL_0d73c1dd_4_k_cu_fd3f512c6thrust24THRUST_300001_SM_1000_NS12placeholders2_9E,(_ZN34_INTERNAL_0d73c1dd_4_k_cu_fd3f512c4cuda3std3__436_GLOBAL__N__0d73c1dd_4_k_cu_fd3f512c6ignoreE - _ZN34_INTERNAL_0d73c1dd_4_k_cu_fd3f512c6thrust24THRUST_300001_SM_1000_NS12placeholders2_9E)
_ZN34_INTERNAL_0d73c1dd_4_k_cu_fd3f512c6thrust24THRUST_300001_SM_1000_NS12placeholders2_9E:
	.zero		1
	.type		_ZN34_INTERNAL_0d73c1dd_4_k_cu_fd3f512c4cuda3std3__436_GLOBAL__N__0d73c1dd_4_k_cu_fd3f512c6ignoreE,@object
	.size		_ZN34_INTERNAL_0d73c1dd_4_k_cu_fd3f512c4cuda3std3__436_GLOBAL__N__0d73c1dd_4_k_cu_fd3f512c6ignoreE,(_ZN34_INTERNAL_0d73c1dd_4_k_cu_fd3f512c4cuda3std6ranges3__45__cpo4dataE - _ZN34_INTERNAL_0d73c1dd_4_k_cu_fd3f512c4cuda3std3__436_GLOBAL__N__0d73c1dd_4_k_cu_fd3f512c6ignoreE)
_ZN34_INTERNAL_0d73c1dd_4_k_cu_fd3f512c4cuda3std3__436_GLOBAL__N__0d73c1dd_4_k_cu_fd3f512c6ignoreE:
	.zero		1
	.type		_ZN34_INTERNAL_0d73c1dd_4_k_cu_fd3f512c4cuda3std6ranges3__45__cpo4dataE,@object
	.size		_ZN34_INTERNAL_0d73c1dd_4_k_cu_fd3f512c4cuda3std6ranges3__45__cpo4dataE,(_ZN34_INTERNAL_0d73c1dd_4_k_cu_fd3f512c6thrust24THRUST_300001_SM_1000_NS12placeholders2_1E - _ZN34_INTERNAL_0d73c1dd_4_k_cu_fd3f512c4cuda3std6ranges3__45__cpo4dataE)
_ZN34_INTERNAL_0d73c1dd_4_k_cu_fd3f512c4cuda3std6ranges3__45__cpo4dataE:
	.zero		1
	.type		_ZN34_INTERNAL_0d73c1dd_4_k_cu_fd3f512c6thrust24THRUST_300001_SM_1000_NS12placeholders2_1E,@object
	.size		_ZN34_INTERNAL_0d73c1dd_4_k_cu_fd3f512c6thrust24THRUST_300001_SM_1000_NS12placeholders2_1E,(_ZN34_INTERNAL_0d73c1dd_4_k_cu_fd3f512c4cuda3std3__45__cpo5beginE - _ZN34_INTERNAL_0d73c1dd_4_k_cu_fd3f512c6thrust24THRUST_300001_SM_1000_NS12placeholders2_1E)
_ZN34_INTERNAL_0d73c1dd_4_k_cu_fd3f512c6thrust24THRUST_300001_SM_1000_NS12placeholders2_1E:
	.zero		1
	.type		_ZN34_INTERNAL_0d73c1dd_4_k_cu_fd3f512c4cuda3std3__45__cpo5beginE,@object
	.size		_ZN34_INTERNAL_0d73c1dd_4_k_cu_fd3f512c4cuda3std3__45__cpo5beginE,(_ZN34_INTERNAL_0d73c1dd_4_k_cu_fd3f512c4cuda3std6ranges3__45__cpo5beginE - _ZN34_INTERNAL_0d73c1dd_4_k_cu_fd3f512c4cuda3std3__45__cpo5beginE)
_ZN34_INTERNAL_0d73c1dd_4_k_cu_fd3f512c4cuda3std3__45__cpo5beginE:
	.zero		1
	.type		_ZN34_INTERNAL_0d73c1dd_4_k_cu_fd3f512c4cuda3std6ranges3__45__cpo5beginE,@object
	.size		_ZN34_INTERNAL_0d73c1dd_4_k_cu_fd3f512c4cuda3std6ranges3__45__cpo5beginE,(_ZN34_INTERNAL_0d73c1dd_4_k_cu_fd3f512c6thrust24THRUST_300001_SM_1000_NS12placeholders2_5E - _ZN34_INTERNAL_0d73c1dd_4_k_cu_fd3f512c4cuda3std6ranges3__45__cpo5beginE)
_ZN34_INTERNAL_0d73c1dd_4_k_cu_fd3f512c4cuda3std6ranges3__45__cpo5beginE:
	.zero		1
	.type		_ZN34_INTERNAL_0d73c1dd_4_k_cu_fd3f512c6thrust24THRUST_300001_SM_1000_NS12placeholders2_5E,@object
	.size		_ZN34_INTERNAL_0d73c1dd_4_k_cu_fd3f512c6thrust24THRUST_300001_SM_1000_NS12placeholders2_5E,(_ZN34_INTERNAL_0d73c1dd_4_k_cu_fd3f512c4cuda3std3__45__cpo6rbeginE - _ZN34_INTERNAL_0d73c1dd_4_k_cu_fd3f512c6thrust24THRUST_300001_SM_1000_NS12placeholders2_5E)
_ZN34_INTERNAL_0d73c1dd_4_k_cu_fd3f512c6thrust24THRUST_300001_SM_1000_NS12placeholders2_5E:
	.zero		1
	.type		_ZN34_INTERNAL_0d73c1dd_4_k_cu_fd3f512c4cuda3std3__45__cpo6rbeginE,@object
	.size		_ZN34_INTERNAL_0d73c1dd_4_k_cu_fd3f512c4cuda3std3__45__cpo6rbeginE,(_ZN34_INTERNAL_0d73c1dd_4_k_cu_fd3f512c4cuda3std6ranges3__45__cpo7advanceE - _ZN34_INTERNAL_0d73c1dd_4_k_cu_fd3f512c4cuda3std3__45__cpo6rbeginE)
_ZN34_INTERNAL_0d73c1dd_4_k_cu_fd3f512c4cuda3std3__45__cpo6rbeginE:
	.zero		1
	.type		_ZN34_INTERNAL_0d73c1dd_4_k_cu_fd3f512c4cuda3std6ranges3__45__cpo7advanceE,@object
	.size		_ZN34_INTERNAL_0d73c1dd_4_k_cu_fd3f512c4cuda3std6ranges3__45__cpo7advanceE,(_ZN34_INTERNAL_0d73c1dd_4_k_cu_fd3f512c4cuda3std3__47nulloptE - _ZN34_INTERNAL_0d73c1dd_4_k_cu_fd3f512c4cuda3std6ranges3__45__cpo7advanceE)
_ZN34_INTERNAL_0d73c1dd_4_k_cu_fd3f512c4cuda3std6ranges3__45__cpo7advanceE:
	.zero		1
	.type		_ZN34_INTERNAL_0d73c1dd_4_k_cu_fd3f512c4cuda3std3__47nulloptE,@object
	.size		_ZN34_INTERNAL_0d73c1dd_4_k_cu_fd3f512c4cuda3std3__47nulloptE,(_ZN34_INTERNAL_0d73c1dd_4_k_cu_fd3f512c4cuda3std6ranges3__45__cpo8distanceE - _ZN34_INTERNAL_0d73c1dd_4_k_cu_fd3f512c4cuda3std3__47nulloptE)
_ZN34_INTERNAL_0d73c1dd_4_k_cu_fd3f512c4cuda3std3__47nulloptE:
	.zero		1
	.type		_ZN34_INTERNAL_0d73c1dd_4_k_cu_fd3f512c4cuda3std6ranges3__45__cpo8distanceE,@object
	.size		_ZN34_INTERNAL_0d73c1dd_4_k_cu_fd3f512c4cuda3std6ranges3__45__cpo8distanceE,(_ZN34_INTERNAL_0d73c1dd_4_k_cu_fd3f512c6thrust24THRUST_300001_SM_1000_NS12placeholders3_10E - _ZN34_INTERNAL_0d73c1dd_4_k_cu_fd3f512c4cuda3std6ranges3__45__cpo8distanceE)
_ZN34_INTERNAL_0d73c1dd_4_k_cu_fd3f512c4cuda3std6ranges3__45__cpo8distanceE:
	.zero		1
	.type		_ZN34_INTERNAL_0d73c1dd_4_k_cu_fd3f512c6thrust24THRUST_300001_SM_1000_NS12placeholders3_10E,@object
	.size		_ZN34_INTERNAL_0d73c1dd_4_k_cu_fd3f512c6thrust24THRUST_300001_SM_1000_NS12placeholders3_10E,(_ZN34_INTERNAL_0d73c1dd_4_k_cu_fd3f512c4cuda3std3__419piecewise_constructE - _ZN34_INTERNAL_0d73c1dd_4_k_cu_fd3f512c6thrust24THRUST_300001_SM_1000_NS12placeholders3_10E)
_ZN34_INTERNAL_0d73c1dd_4_k_cu_fd3f512c6thrust24THRUST_300001_SM_1000_NS12placeholders3_10E:
	.zero		1
	.type		_ZN34_INTERNAL_0d73c1dd_4_k_cu_fd3f512c4cuda3std3__419piecewise_constructE,@object
	.size		_ZN34_INTERNAL_0d73c1dd_4_k_cu_fd3f512c4cuda3std3__419piecewise_constructE,(_ZN34_INTERNAL_0d73c1dd_4_k_cu_fd3f512c4cuda3std6ranges3__45__cpo5cdataE - _ZN34_INTERNAL_0d73c1dd_4_k_cu_fd3f512c4cuda3std3__419piecewise_constructE)
_ZN34_INTERNAL_0d73c1dd_4_k_cu_fd3f512c4cuda3std3__419piecewise_constructE:
	.zero		1
	.type		_ZN34_INTERNAL_0d73c1dd_4_k_cu_fd3f512c4cuda3std6ranges3__45__cpo5cdataE,@object
	.size		_ZN34_INTERNAL_0d73c1dd_4_k_cu_fd3f512c4cuda3std6ranges3__45__cpo5cdataE,(_ZN34_INTERNAL_0d73c1dd_4_k_cu_fd3f512c6thrust24THRUST_300001_SM_1000_NS12placeholders2_2E - _ZN34_INTERNAL_0d73c1dd_4_k_cu_fd3f512c4cuda3std6ranges3__45__cpo5cdataE)
_ZN34_INTERNAL_0d73c1dd_4_k_cu_fd3f512c4cuda3std6ranges3__45__cpo5cdataE:
	.zero		1
	.type		_ZN34_INTERNAL_0d73c1dd_4_k_cu_fd3f512c6thrust24THRUST_300001_SM_1000_NS12placeholders2_2E,@object
	.size		_ZN34_INTERNAL_0d73c1dd_4_k_cu_fd3f512c6thrust24THRUST_300001_SM_1000_NS12placeholders2_2E,(_ZN34_INTERNAL_0d73c1dd_4_k_cu_fd3f512c4cuda3std3__45__cpo3endE - _ZN34_INTERNAL_0d73c1dd_4_k_cu_fd3f512c6thrust24THRUST_300001_SM_1000_NS12placeholders2_2E)
_ZN34_INTERNAL_0d73c1dd_4_k_cu_fd3f512c6thrust24THRUST_300001_SM_1000_NS12placeholders2_2E:
	.zero		1
	.type		_ZN34_INTERNAL_0d73c1dd_4_k_cu_fd3f512c4cuda3std3__45__cpo3endE,@object
	.size		_ZN34_INTERNAL_0d73c1dd_4_k_cu_fd3f512c4cuda3std3__45__cpo3endE,(_ZN34_INTERNAL_0d73c1dd_4_k_cu_fd3f512c4cuda3std6ranges3__45__cpo3endE - _ZN34_INTERNAL_0d73c1dd_4_k_cu_fd3f512c4cuda3std3__45__cpo3endE)
_ZN34_INTERNAL_0d73c1dd_4_k_cu_fd3f512c4cuda3std3__45__cpo3endE:
	.zero		1
	.type		_ZN34_INTERNAL_0d73c1dd_4_k_cu_fd3f512c4cuda3std6ranges3__45__cpo3endE,@object
	.size		_ZN34_INTERNAL_0d73c1dd_4_k_cu_fd3f512c4cuda3std6ranges3__45__cpo3endE,(_ZN34_INTERNAL_0d73c1dd_4_k_cu_fd3f512c6thrust24THRUST_300001_SM_1000_NS12placeholders2_6E - _ZN34_INTERNAL_0d73c1dd_4_k_cu_fd3f512c4cuda3std6ranges3__45__cpo3endE)
_ZN34_INTERNAL_0d73c1dd_4_k_cu_fd3f512c4cuda3std6ranges3__45__cpo3endE:
	.zero		1
	.type		_ZN34_INTERNAL_0d73c1dd_4_k_cu_fd3f512c6thrust24THRUST_300001_SM_1000_NS12placeholders2_6E,@object
	.size		_ZN34_INTERNAL_0d73c1dd_4_k_cu_fd3f512c6thrust24THRUST_300001_SM_1000_NS12placeholders2_6E,(_ZN34_INTERNAL_0d73c1dd_4_k_cu_fd3f512c4cuda3std3__45__cpo4rendE - _ZN34_INTERNAL_0d73c1dd_4_k_cu_fd3f512c6thrust24THRUST_300001_SM_1000_NS12placeholders2_6E)
_ZN34_INTERNAL_0d73c1dd_4_k_cu_fd3f512c6thrust24THRUST_300001_SM_1000_NS12placeholders2_6E:
	.zero		1
	.type		_ZN34_INTERNAL_0d73c1dd_4_k_cu_fd3f512c4cuda3std3__45__cpo4rendE,@object
	.size		_ZN34_INTERNAL_0d73c1dd_4_k_cu_fd3f512c4cuda3std3__45__cpo4rendE,(_ZN34_INTERNAL_0d73c1dd_4_k_cu_fd3f512c4cuda3std6ranges3__45__cpo9iter_swapE - _ZN34_INTERNAL_0d73c1dd_4_k_cu_fd3f512c4cuda3std3__45__cpo4rendE)
_ZN34_INTERNAL_0d73c1dd_4_k_cu_fd3f512c4cuda3std3__45__cpo4rendE:
	.zero		1
	.type		_ZN34_INTERNAL_0d73c1dd_4_k_cu_fd3f512c4cuda3std6ranges3__45__cpo9iter_swapE,@object
	.size		_ZN34_INTERNAL_0d73c1dd_4_k_cu_fd3f512c4cuda3std6ranges3__45__cpo9iter_swapE,(_ZN34_INTERNAL_0d73c1dd_4_k_cu_fd3f512c4cuda3std3__48unexpectE - _ZN34_INTERNAL_0d73c1dd_4_k_cu_fd3f512c4cuda3std6ranges3__45__cpo9iter_swapE)
_ZN34_INTERNAL_0d73c1dd_4_k_cu_fd3f512c4cuda3std6ranges3__45__cpo9iter_swapE:
	.zero		1
	.type		_ZN34_INTERNAL_0d73c1dd_4_k_cu_fd3f512c4cuda3std3__48unexpectE,@object
	.size		_ZN34_INTERNAL_0d73c1dd_4_k_cu_fd3f512c4cuda3std3__48unexpectE,(_ZN34_INTERNAL_0d73c1dd_4_k_cu_fd3f512c6thrust24THRUST_300001_SM_1000_NS8cuda_cub3parE - _ZN34_INTERNAL_0d73c1dd_4_k_cu_fd3f512c4cuda3std3__48unexpectE)
_ZN34_INTERNAL_0d73c1dd_4_k_cu_fd3f512c4cuda3std3__48unexpectE:
	.zero		1
	.type		_ZN34_INTERNAL_0d73c1dd_4_k_cu_fd3f512c6thrust24THRUST_300001_SM_1000_NS8cuda_cub3parE,@object
	.size		_ZN34_INTERNAL_0d73c1dd_4_k_cu_fd3f512c6thrust24THRUST_300001_SM_1000_NS8cuda_cub3parE,(_ZN34_INTERNAL_0d73c1dd_4_k_cu_fd3f512c6thrust24THRUST_300001_SM_1000_NS12placeholders2_4E - _ZN34_INTERNAL_0d73c1dd_4_k_cu_fd3f512c6thrust24THRUST_300001_SM_1000_NS8cuda_cub3parE)
_ZN34_INTERNAL_0d73c1dd_4_k_cu_fd3f512c6thrust24THRUST_300001_SM_1000_NS8cuda_cub3parE:
	.zero		1
	.type		_ZN34_INTERNAL_0d73c1dd_4_k_cu_fd3f512c6thrust24THRUST_300001_SM_1000_NS12placeholders2_4E,@object
	.size		_ZN34_INTERNAL_0d73c1dd_4_k_cu_fd3f512c6thrust24THRUST_300001_SM_1000_NS12placeholders2_4E,(_ZN34_INTERNAL_0d73c1dd_4_k_cu_fd3f512c4cuda3std3__45__cpo4cendE - _ZN34_INTERNAL_0d73c1dd_4_k_cu_fd3f512c6thrust24THRUST_300001_SM_1000_NS12placeholders2_4E)
_ZN34_INTERNAL_0d73c1dd_4_k_cu_fd3f512c6thrust24THRUST_300001_SM_1000_NS12placeholders2_4E:
	.zero		1
	.type		_ZN34_INTERNAL_0d73c1dd_4_k_cu_fd3f512c4cuda3std3__45__cpo4cendE,@object
	.size		_ZN34_INTERNAL_0d73c1dd_4_k_cu_fd3f512c4cuda3std3__45__cpo4cendE,(_ZN34_INTERNAL_0d73c1dd_4_k_cu_fd3f512c4cuda3std6ranges3__45__cpo4cendE - _ZN34_INTERNAL_0d73c1dd_4_k_cu_fd3f512c4cuda3std3__45__cpo4cendE)
_ZN34_INTERNAL_0d73c1dd_4_k_cu_fd3f512c4cuda3std3__45__cpo4cendE:
	.zero		1
	.type		_ZN34_INTERNAL_0d73c1dd_4_k_cu_fd3f512c4cuda3std6ranges3__45__cpo4cendE,@object
	.size		_ZN34_INTERNAL_0d73c1dd_4_k_cu_fd3f512c4cuda3std6ranges3__45__cpo4cendE,(_ZN34_INTERNAL_0d73c1dd_4_k_cu_fd3f512c4cuda3std3__420unreachable_sentinelE - _ZN34_INTERNAL_0d73c1dd_4_k_cu_fd3f512c4cuda3std6ranges3__45__cpo4cendE)
_ZN34_INTERNAL_0d73c1dd_4_k_cu_fd3f512c4cuda3std6ranges3__45__cpo4cendE:
	.zero		1
	.type		_ZN34_INTERNAL_0d73c1dd_4_k_cu_fd3f512c4cuda3std3__420unreachable_sentinelE,@object
	.size		_ZN34_INTERNAL_0d73c1dd_4_k_cu_fd3f512c4cuda3std3__420unreachable_sentinelE,(_ZN34_INTERNAL_0d73c1dd_4_k_cu_fd3f512c4cuda3std6ranges3__45__cpo5ssizeE - _ZN34_INTERNAL_0d73c1dd_4_k_cu_fd3f512c4cuda3std3__420unreachable_sentinelE)
_ZN34_INTERNAL_0d73c1dd_4_k_cu_fd3f512c4cuda3std3__420unreachable_sentinelE:
	.zero		1
	.type		_ZN34_INTERNAL_0d73c1dd_4_k_cu_fd3f512c4cuda3std6ranges3__45__cpo5ssizeE,@object
	.size		_ZN34_INTERNAL_0d73c1dd_4_k_cu_fd3f512c4cuda3std6ranges3__45__cpo5ssizeE,(_ZN34_INTERNAL_0d73c1dd_4_k_cu_fd3f512c6thrust24THRUST_300001_SM_1000_NS12placeholders2_8E - _ZN34_INTERNAL_0d73c1dd_4_k_cu_fd3f512c4cuda3std6ranges3__45__cpo5ssizeE)
_ZN34_INTERNAL_0d73c1dd_4_k_cu_fd3f512c4cuda3std6ranges3__45__cpo5ssizeE:
	.zero		1
	.type		_ZN34_INTERNAL_0d73c1dd_4_k_cu_fd3f512c6thrust24THRUST_300001_SM_1000_NS12placeholders2_8E,@object
	.size		_ZN34_INTERNAL_0d73c1dd_4_k_cu_fd3f512c6thrust24THRUST_300001_SM_1000_NS12placeholders2_8E,(_ZN34_INTERNAL_0d73c1dd_4_k_cu_fd3f512c4cuda3std3__45__cpo5crendE - _ZN34_INTERNAL_0d73c1dd_4_k_cu_fd3f512c6thrust24THRUST_300001_SM_1000_NS12placeholders2_8E)
_ZN34_INTERNAL_0d73c1dd_4_k_cu_fd3f512c6thrust24THRUST_300001_SM_1000_NS12placeholders2_8E:
	.zero		1
	.type		_ZN34_INTERNAL_0d73c1dd_4_k_cu_fd3f512c4cuda3std3__45__cpo5crendE,@object
	.size		_ZN34_INTERNAL_0d73c1dd_4_k_cu_fd3f512c4cuda3std3__45__cpo5crendE,(_ZN34_INTERNAL_0d73c1dd_4_k_cu_fd3f512c4cuda3std6ranges3__45__cpo4prevE - _ZN34_INTERNAL_0d73c1dd_4_k_cu_fd3f512c4cuda3std3__45__cpo5crendE)
_ZN34_INTERNAL_0d73c1dd_4_k_cu_fd3f512c4cuda3std3__45__cpo5crendE:
	.zero		1
	.type		_ZN34_INTERNAL_0d73c1dd_4_k_cu_fd3f512c4cuda3std6ranges3__45__cpo4prevE,@object
	.size		_ZN34_INTERNAL_0d73c1dd_4_k_cu_fd3f512c4cuda3std6ranges3__45__cpo4prevE,(_ZN34_INTERNAL_0d73c1dd_4_k_cu_fd3f512c4cuda3std6ranges3__45__cpo9iter_moveE - _ZN34_INTERNAL_0d73c1dd_4_k_cu_fd3f512c4cuda3std6ranges3__45__cpo4prevE)
_ZN34_INTERNAL_0d73c1dd_4_k_cu_fd3f512c4cuda3std6ranges3__45__cpo4prevE:
	.zero		1
	.type		_ZN34_INTERNAL_0d73c1dd_4_k_cu_fd3f512c4cuda3std6ranges3__45__cpo9iter_moveE,@object
	.size		_ZN34_INTERNAL_0d73c1dd_4_k_cu_fd3f512c4cuda3std6ranges3__45__cpo9iter_moveE,(_ZN34_INTERNAL_0d73c1dd_4_k_cu_fd3f512c6thrust24THRUST_300001_SM_1000_NS6system6detail10sequential3seqE - _ZN34_INTERNAL_0d73c1dd_4_k_cu_fd3f512c4cuda3std6ranges3__45__cpo9iter_moveE)
_ZN34_INTERNAL_0d73c1dd_4_k_cu_fd3f512c4cuda3std6ranges3__45__cpo9iter_moveE:
	.zero		1
	.type		_ZN34_INTERNAL_0d73c1dd_4_k_cu_fd3f512c6thrust24THRUST_300001_SM_1000_NS6system6detail10sequential3seqE,@object
	.size		_ZN34_INTERNAL_0d73c1dd_4_k_cu_fd3f512c6thrust24THRUST_300001_SM_1000_NS6system6detail10sequential3seqE,(.L_31 - _ZN34_INTERNAL_0d73c1dd_4_k_cu_fd3f512c6thrust24THRUST_300001_SM_1000_NS6system6detail10sequential3seqE)
_ZN34_INTERNAL_0d73c1dd_4_k_cu_fd3f512c6thrust24THRUST_300001_SM_1000_NS6system6detail10sequential3seqE:
	.zero		1
.L_31:


//--------------------- .nv.constant0._ZN3cub18CUB_300001_SM_10006detail11EmptyKernelIvEEvv --------------------------
	.section	.nv.constant0._ZN3cub18CUB_300001_SM_10006detail11EmptyKernelIvEEvv,"a",@progbits
	.sectionflags	@""
	.align	4
.nv.constant0._ZN3cub18CUB_300001_SM_10006detail11EmptyKernelIvEEvv:
	.zero		896


//--------------------- .nv.constant0._Z10matMultVecPfS_S_ii --------------------------
	.section	.nv.constant0._Z10matMultVecPfS_S_ii,"a",@progbits
	.sectionflags	@""
	.align	4
.nv.constant0._Z10matMultVecPfS_S_ii:
	.zero		928


//--------------------- .nv.constant0._Z20VecMaxOneStepComparePfi --------------------------
	.section	.nv.constant0._Z20VecMaxOneStepComparePfi,"a",@progbits
	.sectionflags	@""
	.align	4
.nv.constant0._Z20VecMaxOneStepComparePfi:
	.zero		908


//--------------------- .nv.constant0._Z13SwapForOddDimPfi --------------------------
	.section	.nv.constant0._Z13SwapForOddDimPfi,"a",@progbits
	.sectionflags	@""
	.align	4
.nv.constant0._Z13SwapForOddDimPfi:
	.zero		908


//--------------------- .nv.constant0._Z6VecAbsPfi --------------------------
	.section	.nv.constant0._Z6VecAbsPfi,"a",@progbits
	.sectionflags	@""
	.align	4
.nv.constant0._Z6VecAbsPfi:
	.zero		908


//--------------------- .nv.constant0._Z10diaMultVecPfS_i --------------------------
	.section	.nv.constant0._Z10diaMultVecPfS_i,"a",@progbits
	.sectionflags	@""
	.align	4
.nv.constant0._Z10diaMultVecPfS_i:
	.zero		916


//--------------------- .nv.constant0._Z9substractPfS_S_i --------------------------
	.section	.nv.constant0._Z9substractPfS_S_i,"a",@progbits
	.sectionflags	@""
	.align	4
.nv.constant0._Z9substractPfS_S_i:
	.zero		924


//--------------------- .nv.constant0._Z3addPfS_S_i --------------------------
	.section	.nv.constant0._Z3addPfS_S_i,"a",@progbits
	.sectionflags	@""
	.align	4
.nv.constant0._Z3addPfS_S_i:
	.zero		924


//--------------------- SYMBOLS --------------------------

	.type		.nv.reservedSmem.offset0,@object
	.size		.nv.reservedSmem.offset0,0x4
